//
// Generated by NVIDIA NVVM Compiler
//
// Compiler Build ID: CL-36424714
// Cuda compilation tools, release 13.0, V13.0.88
// Based on NVVM 20.0.0
//

.version 9.0
.target sm_100
.address_size 64

.extern .shared .align 16 .b8 data[];

.entry _Z33kernel_compute_scatter_matrix_seqPdPKdS1_iii(
	.param .u64 .ptr .align 1 _Z33kernel_compute_scatter_matrix_seqPdPKdS1_iii_param_0,
	.param .u64 .ptr .align 1 _Z33kernel_compute_scatter_matrix_seqPdPKdS1_iii_param_1,
	.param .u64 .ptr .align 1 _Z33kernel_compute_scatter_matrix_seqPdPKdS1_iii_param_2,
	.param .u32 _Z33kernel_compute_scatter_matrix_seqPdPKdS1_iii_param_3,
	.param .u32 _Z33kernel_compute_scatter_matrix_seqPdPKdS1_iii_param_4,
	.param .u32 _Z33kernel_compute_scatter_matrix_seqPdPKdS1_iii_param_5
)
{
	.reg .pred 	%p<19>;
	.reg .b32 	%r<75>;
	.reg .b64 	%rd<60>;
	.reg .b64 	%fd<99>;

	ld.param.u64 	%rd4, [_Z33kernel_compute_scatter_matrix_seqPdPKdS1_iii_param_0];
	ld.param.u64 	%rd5, [_Z33kernel_compute_scatter_matrix_seqPdPKdS1_iii_param_1];
	ld.param.u64 	%rd6, [_Z33kernel_compute_scatter_matrix_seqPdPKdS1_iii_param_2];
	ld.param.u32 	%r37, [_Z33kernel_compute_scatter_matrix_seqPdPKdS1_iii_param_3];
	ld.param.u32 	%r38, [_Z33kernel_compute_scatter_matrix_seqPdPKdS1_iii_param_4];
	ld.param.u32 	%r39, [_Z33kernel_compute_scatter_matrix_seqPdPKdS1_iii_param_5];
	cvta.to.global.u64 	%rd1, %rd5;
	cvta.to.global.u64 	%rd2, %rd6;
	cvta.to.global.u64 	%rd3, %rd4;
	mov.u32 	%r1, %ctaid.x;
	mov.u32 	%r40, %tid.x;
	mul.lo.s32 	%r72, %r37, %r40;
	setp.lt.s32 	%p1, %r37, 1;
	setp.ge.s32 	%p2, %r72, %r38;
	or.pred  	%p3, %p1, %p2;
	@%p3 bra 	$L__BB0_21;
	setp.lt.s32 	%p4, %r39, 1;
	mul.lo.s32 	%r3, %r38, %r1;
	@%p4 bra 	$L__BB0_15;
	and.b32  	%r4, %r39, 7;
	and.b32  	%r5, %r39, 3;
	and.b32  	%r6, %r39, 2147483640;
	and.b32  	%r7, %r39, 1;
	neg.s32 	%r8, %r6;
	shl.b32 	%r9, %r38, 3;
	mov.b32 	%r63, 0;
	mul.wide.u32 	%rd13, %r1, 8;
	add.s64 	%rd14, %rd1, %rd13;
	mul.wide.s32 	%rd51, %r38, 8;
$L__BB0_3:
	setp.lt.u32 	%p9, %r39, 8;
	ld.global.f64 	%fd1, [%rd14];
	mul.wide.s32 	%rd15, %r72, 8;
	add.s64 	%rd16, %rd1, %rd15;
	ld.global.f64 	%fd2, [%rd16];
	mov.b32 	%r68, 0;
	mov.f64 	%fd98, 0d0000000000000000;
	@%p9 bra 	$L__BB0_6;
	mov.f64 	%fd98, 0d0000000000000000;
	mov.u32 	%r64, %r1;
	mov.u32 	%r65, %r72;
	mov.u32 	%r66, %r8;
$L__BB0_5:
	.pragma "nounroll";
	mul.wide.s32 	%rd17, %r64, 8;
	add.s64 	%rd18, %rd2, %rd17;
	ld.global.f64 	%fd18, [%rd18];
	sub.f64 	%fd19, %fd18, %fd1;
	mul.wide.s32 	%rd19, %r65, 8;
	add.s64 	%rd20, %rd2, %rd19;
	ld.global.f64 	%fd20, [%rd20];
	sub.f64 	%fd21, %fd20, %fd2;
	fma.rn.f64 	%fd22, %fd19, %fd21, %fd98;
	mul.wide.s32 	%rd21, %r38, 8;
	add.s64 	%rd22, %rd18, %rd21;
	ld.global.f64 	%fd23, [%rd22];
	sub.f64 	%fd24, %fd23, %fd1;
	add.s64 	%rd23, %rd20, %rd21;
	ld.global.f64 	%fd25, [%rd23];
	sub.f64 	%fd26, %fd25, %fd2;
	fma.rn.f64 	%fd27, %fd24, %fd26, %fd22;
	add.s64 	%rd24, %rd22, %rd21;
	ld.global.f64 	%fd28, [%rd24];
	sub.f64 	%fd29, %fd28, %fd1;
	add.s64 	%rd25, %rd23, %rd21;
	ld.global.f64 	%fd30, [%rd25];
	sub.f64 	%fd31, %fd30, %fd2;
	fma.rn.f64 	%fd32, %fd29, %fd31, %fd27;
	add.s64 	%rd26, %rd24, %rd21;
	ld.global.f64 	%fd33, [%rd26];
	sub.f64 	%fd34, %fd33, %fd1;
	add.s64 	%rd27, %rd25, %rd21;
	ld.global.f64 	%fd35, [%rd27];
	sub.f64 	%fd36, %fd35, %fd2;
	fma.rn.f64 	%fd37, %fd34, %fd36, %fd32;
	add.s64 	%rd28, %rd26, %rd21;
	ld.global.f64 	%fd38, [%rd28];
	sub.f64 	%fd39, %fd38, %fd1;
	add.s64 	%rd29, %rd27, %rd21;
	ld.global.f64 	%fd40, [%rd29];
	sub.f64 	%fd41, %fd40, %fd2;
	fma.rn.f64 	%fd42, %fd39, %fd41, %fd37;
	add.s64 	%rd30, %rd28, %rd21;
	ld.global.f64 	%fd43, [%rd30];
	sub.f64 	%fd44, %fd43, %fd1;
	add.s64 	%rd31, %rd29, %rd21;
	ld.global.f64 	%fd45, [%rd31];
	sub.f64 	%fd46, %fd45, %fd2;
	fma.rn.f64 	%fd47, %fd44, %fd46, %fd42;
	add.s64 	%rd32, %rd30, %rd21;
	ld.global.f64 	%fd48, [%rd32];
	sub.f64 	%fd49, %fd48, %fd1;
	add.s64 	%rd33, %rd31, %rd21;
	ld.global.f64 	%fd50, [%rd33];
	sub.f64 	%fd51, %fd50, %fd2;
	fma.rn.f64 	%fd52, %fd49, %fd51, %fd47;
	add.s64 	%rd34, %rd32, %rd21;
	ld.global.f64 	%fd53, [%rd34];
	sub.f64 	%fd54, %fd53, %fd1;
	add.s64 	%rd35, %rd33, %rd21;
	ld.global.f64 	%fd55, [%rd35];
	sub.f64 	%fd56, %fd55, %fd2;
	fma.rn.f64 	%fd98, %fd54, %fd56, %fd52;
	add.s32 	%r66, %r66, 8;
	add.s32 	%r65, %r65, %r9;
	add.s32 	%r64, %r64, %r9;
	setp.ne.s32 	%p10, %r66, 0;
	mov.u32 	%r68, %r6;
	@%p10 bra 	$L__BB0_5;
$L__BB0_6:
	setp.eq.s32 	%p11, %r4, 0;
	@%p11 bra 	$L__BB0_14;
	add.s32 	%r51, %r4, -1;
	setp.lt.u32 	%p12, %r51, 3;
	@%p12 bra 	$L__BB0_9;
	mul.lo.s32 	%r52, %r68, %r38;
	add.s32 	%r53, %r52, %r1;
	mul.wide.s32 	%rd36, %r53, 8;
	add.s64 	%rd37, %rd2, %rd36;
	ld.global.f64 	%fd58, [%rd37];
	sub.f64 	%fd59, %fd58, %fd1;
	add.s32 	%r54, %r52, %r72;
	mul.wide.s32 	%rd38, %r54, 8;
	add.s64 	%rd39, %rd2, %rd38;
	ld.global.f64 	%fd60, [%rd39];
	sub.f64 	%fd61, %fd60, %fd2;
	fma.rn.f64 	%fd62, %fd59, %fd61, %fd98;
	add.s64 	%rd41, %rd37, %rd51;
	ld.global.f64 	%fd63, [%rd41];
	sub.f64 	%fd64, %fd63, %fd1;
	add.s64 	%rd42, %rd39, %rd51;
	ld.global.f64 	%fd65, [%rd42];
	sub.f64 	%fd66, %fd65, %fd2;
	fma.rn.f64 	%fd67, %fd64, %fd66, %fd62;
	add.s64 	%rd43, %rd41, %rd51;
	ld.global.f64 	%fd68, [%rd43];
	sub.f64 	%fd69, %fd68, %fd1;
	add.s64 	%rd44, %rd42, %rd51;
	ld.global.f64 	%fd70, [%rd44];
	sub.f64 	%fd71, %fd70, %fd2;
	fma.rn.f64 	%fd72, %fd69, %fd71, %fd67;
	add.s64 	%rd45, %rd43, %rd51;
	ld.global.f64 	%fd73, [%rd45];
	sub.f64 	%fd74, %fd73, %fd1;
	add.s64 	%rd46, %rd44, %rd51;
	ld.global.f64 	%fd75, [%rd46];
	sub.f64 	%fd76, %fd75, %fd2;
	fma.rn.f64 	%fd98, %fd74, %fd76, %fd72;
	add.s32 	%r68, %r68, 4;
$L__BB0_9:
	setp.eq.s32 	%p13, %r5, 0;
	@%p13 bra 	$L__BB0_14;
	setp.eq.s32 	%p14, %r5, 1;
	@%p14 bra 	$L__BB0_12;
	mul.lo.s32 	%r55, %r68, %r38;
	add.s32 	%r56, %r55, %r1;
	mul.wide.s32 	%rd47, %r56, 8;
	add.s64 	%rd48, %rd2, %rd47;
	ld.global.f64 	%fd78, [%rd48];
	sub.f64 	%fd79, %fd78, %fd1;
	add.s32 	%r57, %r55, %r72;
	mul.wide.s32 	%rd49, %r57, 8;
	add.s64 	%rd50, %rd2, %rd49;
	ld.global.f64 	%fd80, [%rd50];
	sub.f64 	%fd81, %fd80, %fd2;
	fma.rn.f64 	%fd82, %fd79, %fd81, %fd98;
	add.s64 	%rd52, %rd48, %rd51;
	ld.global.f64 	%fd83, [%rd52];
	sub.f64 	%fd84, %fd83, %fd1;
	add.s64 	%rd53, %rd50, %rd51;
	ld.global.f64 	%fd85, [%rd53];
	sub.f64 	%fd86, %fd85, %fd2;
	fma.rn.f64 	%fd98, %fd84, %fd86, %fd82;
	add.s32 	%r68, %r68, 2;
$L__BB0_12:
	setp.eq.s32 	%p15, %r7, 0;
	@%p15 bra 	$L__BB0_14;
	mul.lo.s32 	%r58, %r68, %r38;
	add.s32 	%r59, %r58, %r1;
	mul.wide.s32 	%rd54, %r59, 8;
	add.s64 	%rd55, %rd2, %rd54;
	ld.global.f64 	%fd87, [%rd55];
	sub.f64 	%fd88, %fd87, %fd1;
	add.s32 	%r60, %r58, %r72;
	mul.wide.s32 	%rd56, %r60, 8;
	add.s64 	%rd57, %rd2, %rd56;
	ld.global.f64 	%fd89, [%rd57];
	sub.f64 	%fd90, %fd89, %fd2;
	fma.rn.f64 	%fd98, %fd88, %fd90, %fd98;
$L__BB0_14:
	add.s32 	%r61, %r72, %r3;
	mul.wide.s32 	%rd58, %r61, 8;
	add.s64 	%rd59, %rd3, %rd58;
	st.global.f64 	[%rd59], %fd98;
	add.s32 	%r72, %r72, 1;
	add.s32 	%r63, %r63, 1;
	setp.ge.s32 	%p16, %r63, %r37;
	setp.ge.s32 	%p17, %r72, %r38;
	or.pred  	%p18, %p16, %p17;
	@%p18 bra 	$L__BB0_21;
	bra.uni 	$L__BB0_3;
$L__BB0_15:
	not.b32 	%r41, %r72;
	add.s32 	%r42, %r38, %r41;
	add.s32 	%r43, %r37, -1;
	min.u32 	%r44, %r42, %r43;
	add.s32 	%r25, %r44, 1;
	and.b32  	%r26, %r25, 3;
	setp.lt.u32 	%p5, %r44, 3;
	@%p5 bra 	$L__BB0_18;
	and.b32  	%r27, %r25, -4;
	mov.b32 	%r71, 0;
$L__BB0_17:
	add.s32 	%r46, %r72, %r3;
	mul.wide.s32 	%rd7, %r46, 8;
	add.s64 	%rd8, %rd3, %rd7;
	mov.b64 	%rd9, 0;
	st.global.u64 	[%rd8], %rd9;
	st.global.u64 	[%rd8+8], %rd9;
	st.global.u64 	[%rd8+16], %rd9;
	st.global.u64 	[%rd8+24], %rd9;
	add.s32 	%r72, %r72, 4;
	add.s32 	%r71, %r71, 4;
	setp.ne.s32 	%p6, %r71, %r27;
	@%p6 bra 	$L__BB0_17;
$L__BB0_18:
	setp.eq.s32 	%p7, %r26, 0;
	@%p7 bra 	$L__BB0_21;
	mov.b32 	%r74, 0;
$L__BB0_20:
	.pragma "nounroll";
	add.s32 	%r48, %r72, %r3;
	mul.wide.s32 	%rd10, %r48, 8;
	add.s64 	%rd11, %rd3, %rd10;
	mov.b64 	%rd12, 0;
	st.global.u64 	[%rd11], %rd12;
	add.s32 	%r72, %r72, 1;
	add.s32 	%r74, %r74, 1;
	setp.ne.s32 	%p8, %r74, %r26;
	@%p8 bra 	$L__BB0_20;
$L__BB0_21:
	ret;

}
.entry _Z48kernel_compute_scatter_matrix_seq_memory_sharingPdPKdS1_iii(
	.param .u64 .ptr .align 1 _Z48kernel_compute_scatter_matrix_seq_memory_sharingPdPKdS1_iii_param_0,
	.param .u64 .ptr .align 1 _Z48kernel_compute_scatter_matrix_seq_memory_sharingPdPKdS1_iii_param_1,
	.param .u64 .ptr .align 1 _Z48kernel_compute_scatter_matrix_seq_memory_sharingPdPKdS1_iii_param_2,
	.param .u32 _Z48kernel_compute_scatter_matrix_seq_memory_sharingPdPKdS1_iii_param_3,
	.param .u32 _Z48kernel_compute_scatter_matrix_seq_memory_sharingPdPKdS1_iii_param_4,
	.param .u32 _Z48kernel_compute_scatter_matrix_seq_memory_sharingPdPKdS1_iii_param_5
)
{
	.reg .pred 	%p<24>;
	.reg .b32 	%r<111>;
	.reg .b64 	%rd<52>;
	.reg .b64 	%fd<104>;

	ld.param.u64 	%rd6, [_Z48kernel_compute_scatter_matrix_seq_memory_sharingPdPKdS1_iii_param_0];
	ld.param.u64 	%rd7, [_Z48kernel_compute_scatter_matrix_seq_memory_sharingPdPKdS1_iii_param_1];
	ld.param.u64 	%rd8, [_Z48kernel_compute_scatter_matrix_seq_memory_sharingPdPKdS1_iii_param_2];
	ld.param.u32 	%r46, [_Z48kernel_compute_scatter_matrix_seq_memory_sharingPdPKdS1_iii_param_3];
	ld.param.u32 	%r47, [_Z48kernel_compute_scatter_matrix_seq_memory_sharingPdPKdS1_iii_param_4];
	ld.param.u32 	%r48, [_Z48kernel_compute_scatter_matrix_seq_memory_sharingPdPKdS1_iii_param_5];
	cvta.to.global.u64 	%rd1, %rd8;
	cvta.to.global.u64 	%rd2, %rd7;
	cvta.to.global.u64 	%rd3, %rd6;
	mov.u32 	%r1, %ctaid.x;
	mov.u32 	%r96, %tid.x;
	mul.lo.s32 	%r108, %r46, %r96;
	setp.ge.s32 	%p1, %r96, %r48;
	@%p1 bra 	$L__BB1_7;
	not.b32 	%r49, %r96;
	add.s32 	%r4, %r48, %r49;
	and.b32  	%r50, %r4, 384;
	setp.eq.s32 	%p2, %r50, 384;
	@%p2 bra 	$L__BB1_4;
	shr.u32 	%r52, %r4, 7;
	add.s32 	%r53, %r52, 1;
	and.b32  	%r5, %r53, 3;
	mov.b32 	%r95, 0;
	mov.u32 	%r56, data;
$L__BB1_3:
	.pragma "nounroll";
	mad.lo.s32 	%r54, %r96, %r47, %r1;
	mul.wide.s32 	%rd9, %r54, 8;
	add.s64 	%rd10, %rd1, %rd9;
	ld.global.f64 	%fd15, [%rd10];
	shl.b32 	%r55, %r96, 3;
	add.s32 	%r57, %r56, %r55;
	st.shared.f64 	[%r57], %fd15;
	add.s32 	%r96, %r96, 128;
	add.s32 	%r95, %r95, 1;
	setp.ne.s32 	%p3, %r95, %r5;
	@%p3 bra 	$L__BB1_3;
$L__BB1_4:
	setp.lt.u32 	%p4, %r4, 384;
	@%p4 bra 	$L__BB1_7;
	mov.u32 	%r60, data;
	shl.b32 	%r62, %r47, 7;
	shl.b32 	%r64, %r47, 8;
$L__BB1_6:
	mad.lo.s32 	%r58, %r96, %r47, %r1;
	mul.wide.s32 	%rd11, %r58, 8;
	add.s64 	%rd12, %rd1, %rd11;
	ld.global.f64 	%fd16, [%rd12];
	shl.b32 	%r59, %r96, 3;
	add.s32 	%r61, %r60, %r59;
	st.shared.f64 	[%r61], %fd16;
	add.s32 	%r63, %r58, %r62;
	mul.wide.s32 	%rd13, %r63, 8;
	add.s64 	%rd14, %rd1, %rd13;
	ld.global.f64 	%fd17, [%rd14];
	st.shared.f64 	[%r61+1024], %fd17;
	add.s32 	%r65, %r58, %r64;
	mul.wide.s32 	%rd15, %r65, 8;
	add.s64 	%rd16, %rd1, %rd15;
	ld.global.f64 	%fd18, [%rd16];
	st.shared.f64 	[%r61+2048], %fd18;
	add.s32 	%r66, %r65, %r62;
	mul.wide.s32 	%rd17, %r66, 8;
	add.s64 	%rd18, %rd1, %rd17;
	ld.global.f64 	%fd19, [%rd18];
	st.shared.f64 	[%r61+3072], %fd19;
	add.s32 	%r96, %r96, 512;
	setp.lt.s32 	%p5, %r96, %r48;
	@%p5 bra 	$L__BB1_6;
$L__BB1_7:
	bar.sync 	0;
	setp.lt.s32 	%p6, %r46, 1;
	setp.ge.s32 	%p7, %r108, %r47;
	or.pred  	%p8, %p6, %p7;
	@%p8 bra 	$L__BB1_28;
	setp.lt.s32 	%p9, %r48, 1;
	cvt.u64.u32 	%rd4, %r1;
	mul.lo.s32 	%r13, %r47, %r1;
	@%p9 bra 	$L__BB1_22;
	and.b32  	%r14, %r48, 7;
	and.b32  	%r15, %r48, 2147483640;
	and.b32  	%r16, %r48, 1;
	neg.s32 	%r17, %r15;
	shl.b32 	%r18, %r47, 3;
	shl.b64 	%rd25, %rd4, 3;
	add.s64 	%rd5, %rd2, %rd25;
	mov.b32 	%r99, 0;
	mul.wide.s32 	%rd46, %r47, 8;
$L__BB1_10:
	setp.lt.u32 	%p14, %r48, 8;
	ld.global.f64 	%fd1, [%rd5];
	mul.wide.s32 	%rd26, %r108, 8;
	add.s64 	%rd27, %rd2, %rd26;
	ld.global.f64 	%fd2, [%rd27];
	mov.b32 	%r104, 0;
	mov.f64 	%fd103, 0d0000000000000000;
	@%p14 bra 	$L__BB1_13;
	mov.u32 	%r78, data;
	add.s32 	%r100, %r78, 32;
	mov.f64 	%fd103, 0d0000000000000000;
	mov.u32 	%r101, %r108;
	mov.u32 	%r102, %r17;
$L__BB1_12:
	.pragma "nounroll";
	ld.shared.v2.f64 	{%fd23, %fd24}, [%r100+-32];
	sub.f64 	%fd25, %fd23, %fd1;
	mul.wide.s32 	%rd28, %r101, 8;
	add.s64 	%rd29, %rd1, %rd28;
	ld.global.f64 	%fd26, [%rd29];
	sub.f64 	%fd27, %fd26, %fd2;
	fma.rn.f64 	%fd28, %fd25, %fd27, %fd103;
	sub.f64 	%fd29, %fd24, %fd1;
	add.s64 	%rd31, %rd29, %rd46;
	ld.global.f64 	%fd30, [%rd31];
	sub.f64 	%fd31, %fd30, %fd2;
	fma.rn.f64 	%fd32, %fd29, %fd31, %fd28;
	ld.shared.v2.f64 	{%fd33, %fd34}, [%r100+-16];
	sub.f64 	%fd35, %fd33, %fd1;
	add.s64 	%rd32, %rd31, %rd46;
	ld.global.f64 	%fd36, [%rd32];
	sub.f64 	%fd37, %fd36, %fd2;
	fma.rn.f64 	%fd38, %fd35, %fd37, %fd32;
	sub.f64 	%fd39, %fd34, %fd1;
	add.s64 	%rd33, %rd32, %rd46;
	ld.global.f64 	%fd40, [%rd33];
	sub.f64 	%fd41, %fd40, %fd2;
	fma.rn.f64 	%fd42, %fd39, %fd41, %fd38;
	ld.shared.v2.f64 	{%fd43, %fd44}, [%r100];
	sub.f64 	%fd45, %fd43, %fd1;
	add.s64 	%rd34, %rd33, %rd46;
	ld.global.f64 	%fd46, [%rd34];
	sub.f64 	%fd47, %fd46, %fd2;
	fma.rn.f64 	%fd48, %fd45, %fd47, %fd42;
	sub.f64 	%fd49, %fd44, %fd1;
	add.s64 	%rd35, %rd34, %rd46;
	ld.global.f64 	%fd50, [%rd35];
	sub.f64 	%fd51, %fd50, %fd2;
	fma.rn.f64 	%fd52, %fd49, %fd51, %fd48;
	ld.shared.v2.f64 	{%fd53, %fd54}, [%r100+16];
	sub.f64 	%fd55, %fd53, %fd1;
	add.s64 	%rd36, %rd35, %rd46;
	ld.global.f64 	%fd56, [%rd36];
	sub.f64 	%fd57, %fd56, %fd2;
	fma.rn.f64 	%fd58, %fd55, %fd57, %fd52;
	sub.f64 	%fd59, %fd54, %fd1;
	add.s64 	%rd37, %rd36, %rd46;
	ld.global.f64 	%fd60, [%rd37];
	sub.f64 	%fd61, %fd60, %fd2;
	fma.rn.f64 	%fd103, %fd59, %fd61, %fd58;
	add.s32 	%r102, %r102, 8;
	add.s32 	%r101, %r101, %r18;
	add.s32 	%r100, %r100, 64;
	setp.ne.s32 	%p15, %r102, 0;
	mov.u32 	%r104, %r15;
	@%p15 bra 	$L__BB1_12;
$L__BB1_13:
	setp.eq.s32 	%p16, %r14, 0;
	@%p16 bra 	$L__BB1_21;
	add.s32 	%r79, %r14, -1;
	setp.lt.u32 	%p17, %r79, 3;
	@%p17 bra 	$L__BB1_16;
	shl.b32 	%r80, %r104, 3;
	mov.u32 	%r81, data;
	add.s32 	%r82, %r81, %r80;
	ld.shared.f64 	%fd63, [%r82];
	sub.f64 	%fd64, %fd63, %fd1;
	mad.lo.s32 	%r83, %r104, %r47, %r108;
	mul.wide.s32 	%rd38, %r83, 8;
	add.s64 	%rd39, %rd1, %rd38;
	ld.global.f64 	%fd65, [%rd39];
	sub.f64 	%fd66, %fd65, %fd2;
	fma.rn.f64 	%fd67, %fd64, %fd66, %fd103;
	ld.shared.f64 	%fd68, [%r82+8];
	sub.f64 	%fd69, %fd68, %fd1;
	add.s64 	%rd41, %rd39, %rd46;
	ld.global.f64 	%fd70, [%rd41];
	sub.f64 	%fd71, %fd70, %fd2;
	fma.rn.f64 	%fd72, %fd69, %fd71, %fd67;
	ld.shared.f64 	%fd73, [%r82+16];
	sub.f64 	%fd74, %fd73, %fd1;
	add.s64 	%rd42, %rd41, %rd46;
	ld.global.f64 	%fd75, [%rd42];
	sub.f64 	%fd76, %fd75, %fd2;
	fma.rn.f64 	%fd77, %fd74, %fd76, %fd72;
	ld.shared.f64 	%fd78, [%r82+24];
	sub.f64 	%fd79, %fd78, %fd1;
	add.s64 	%rd43, %rd42, %rd46;
	ld.global.f64 	%fd80, [%rd43];
	sub.f64 	%fd81, %fd80, %fd2;
	fma.rn.f64 	%fd103, %fd79, %fd81, %fd77;
	add.s32 	%r104, %r104, 4;
$L__BB1_16:
	and.b32  	%r84, %r48, 3;
	setp.eq.s32 	%p18, %r84, 0;
	@%p18 bra 	$L__BB1_21;
	setp.eq.s32 	%p19, %r84, 1;
	@%p19 bra 	$L__BB1_19;
	shl.b32 	%r85, %r104, 3;
	mov.u32 	%r86, data;
	add.s32 	%r87, %r86, %r85;
	ld.shared.f64 	%fd83, [%r87];
	sub.f64 	%fd84, %fd83, %fd1;
	mad.lo.s32 	%r88, %r104, %r47, %r108;
	mul.wide.s32 	%rd44, %r88, 8;
	add.s64 	%rd45, %rd1, %rd44;
	ld.global.f64 	%fd85, [%rd45];
	sub.f64 	%fd86, %fd85, %fd2;
	fma.rn.f64 	%fd87, %fd84, %fd86, %fd103;
	ld.shared.f64 	%fd88, [%r87+8];
	sub.f64 	%fd89, %fd88, %fd1;
	add.s64 	%rd47, %rd45, %rd46;
	ld.global.f64 	%fd90, [%rd47];
	sub.f64 	%fd91, %fd90, %fd2;
	fma.rn.f64 	%fd103, %fd89, %fd91, %fd87;
	add.s32 	%r104, %r104, 2;
$L__BB1_19:
	setp.eq.s32 	%p20, %r16, 0;
	@%p20 bra 	$L__BB1_21;
	shl.b32 	%r89, %r104, 3;
	mov.u32 	%r90, data;
	add.s32 	%r91, %r90, %r89;
	ld.shared.f64 	%fd92, [%r91];
	sub.f64 	%fd93, %fd92, %fd1;
	mad.lo.s32 	%r92, %r104, %r47, %r108;
	mul.wide.s32 	%rd48, %r92, 8;
	add.s64 	%rd49, %rd1, %rd48;
	ld.global.f64 	%fd94, [%rd49];
	sub.f64 	%fd95, %fd94, %fd2;
	fma.rn.f64 	%fd103, %fd93, %fd95, %fd103;
$L__BB1_21:
	add.s32 	%r93, %r108, %r13;
	mul.wide.s32 	%rd50, %r93, 8;
	add.s64 	%rd51, %rd3, %rd50;
	st.global.f64 	[%rd51], %fd103;
	add.s32 	%r108, %r108, 1;
	add.s32 	%r99, %r99, 1;
	setp.ge.s32 	%p21, %r99, %r46;
	setp.ge.s32 	%p22, %r108, %r47;
	or.pred  	%p23, %p21, %p22;
	@%p23 bra 	$L__BB1_28;
	bra.uni 	$L__BB1_10;
$L__BB1_22:
	not.b32 	%r67, %r108;
	add.s32 	%r68, %r47, %r67;
	add.s32 	%r69, %r46, -1;
	min.u32 	%r70, %r68, %r69;
	add.s32 	%r34, %r70, 1;
	and.b32  	%r35, %r34, 3;
	setp.lt.u32 	%p10, %r70, 3;
	@%p10 bra 	$L__BB1_25;
	and.b32  	%r36, %r34, -4;
	mov.b32 	%r107, 0;
$L__BB1_24:
	add.s32 	%r72, %r108, %r13;
	mul.wide.s32 	%rd19, %r72, 8;
	add.s64 	%rd20, %rd3, %rd19;
	mov.b64 	%rd21, 0;
	st.global.u64 	[%rd20], %rd21;
	st.global.u64 	[%rd20+8], %rd21;
	st.global.u64 	[%rd20+16], %rd21;
	st.global.u64 	[%rd20+24], %rd21;
	add.s32 	%r108, %r108, 4;
	add.s32 	%r107, %r107, 4;
	setp.ne.s32 	%p11, %r107, %r36;
	@%p11 bra 	$L__BB1_24;
$L__BB1_25:
	setp.eq.s32 	%p12, %r35, 0;
	@%p12 bra 	$L__BB1_28;
	mov.b32 	%r110, 0;
$L__BB1_27:
	.pragma "nounroll";
	add.s32 	%r74, %r108, %r13;
	mul.wide.s32 	%rd22, %r74, 8;
	add.s64 	%rd23, %rd3, %rd22;
	mov.b64 	%rd24, 0;
	st.global.u64 	[%rd23], %rd24;
	add.s32 	%r108, %r108, 1;
	add.s32 	%r110, %r110, 1;
	setp.ne.s32 	%p13, %r110, %r35;
	@%p13 bra 	$L__BB1_27;
$L__BB1_28:
	ret;

}
.entry _Z39kernel_compute_scatter_matrix_interlevePdPKdS1_iii(
	.param .u64 .ptr .align 1 _Z39kernel_compute_scatter_matrix_interlevePdPKdS1_iii_param_0,
	.param .u64 .ptr .align 1 _Z39kernel_compute_scatter_matrix_interlevePdPKdS1_iii_param_1,
	.param .u64 .ptr .align 1 _Z39kernel_compute_scatter_matrix_interlevePdPKdS1_iii_param_2,
	.param .u32 _Z39kernel_compute_scatter_matrix_interlevePdPKdS1_iii_param_3,
	.param .u32 _Z39kernel_compute_scatter_matrix_interlevePdPKdS1_iii_param_4,
	.param .u32 _Z39kernel_compute_scatter_matrix_interlevePdPKdS1_iii_param_5
)
{
	.reg .pred 	%p<19>;
	.reg .b32 	%r<72>;
	.reg .b64 	%rd<67>;
	.reg .b64 	%fd<99>;

	ld.param.u64 	%rd4, [_Z39kernel_compute_scatter_matrix_interlevePdPKdS1_iii_param_0];
	ld.param.u64 	%rd5, [_Z39kernel_compute_scatter_matrix_interlevePdPKdS1_iii_param_2];
	ld.param.u32 	%r33, [_Z39kernel_compute_scatter_matrix_interlevePdPKdS1_iii_param_4];
	ld.param.u32 	%r34, [_Z39kernel_compute_scatter_matrix_interlevePdPKdS1_iii_param_5];
	cvta.to.global.u64 	%rd1, %rd5;
	cvta.to.global.u64 	%rd2, %rd4;
	mov.u32 	%r1, %ctaid.x;
	mov.u32 	%r69, %tid.x;
	setp.ge.s32 	%p1, %r69, %r33;
	@%p1 bra 	$L__BB2_26;
	setp.lt.s32 	%p2, %r34, 1;
	mul.lo.s32 	%r3, %r33, %r1;
	@%p2 bra 	$L__BB2_15;
	and.b32  	%r4, %r34, 7;
	mul.wide.u32 	%rd19, %r1, 8;
	mul.wide.s32 	%rd57, %r33, 8;
$L__BB2_3:
	ld.param.u64 	%rd66, [_Z39kernel_compute_scatter_matrix_interlevePdPKdS1_iii_param_1];
	setp.lt.u32 	%p10, %r34, 8;
	cvta.to.global.u64 	%rd18, %rd66;
	add.s64 	%rd20, %rd18, %rd19;
	ld.global.f64 	%fd1, [%rd20];
	mul.wide.u32 	%rd21, %r69, 8;
	add.s64 	%rd22, %rd18, %rd21;
	ld.global.f64 	%fd2, [%rd22];
	mov.b32 	%r65, 0;
	mov.f64 	%fd98, 0d0000000000000000;
	@%p10 bra 	$L__BB2_6;
	and.b32  	%r45, %r34, 2147483640;
	neg.s32 	%r63, %r45;
	mov.f64 	%fd98, 0d0000000000000000;
	mov.u32 	%r61, %r1;
	mov.u32 	%r62, %r69;
$L__BB2_5:
	.pragma "nounroll";
	and.b32  	%r65, %r34, 2147483640;
	mul.wide.s32 	%rd23, %r61, 8;
	add.s64 	%rd24, %rd1, %rd23;
	ld.global.f64 	%fd18, [%rd24];
	sub.f64 	%fd19, %fd18, %fd1;
	mul.wide.s32 	%rd25, %r62, 8;
	add.s64 	%rd26, %rd1, %rd25;
	ld.global.f64 	%fd20, [%rd26];
	sub.f64 	%fd21, %fd20, %fd2;
	fma.rn.f64 	%fd22, %fd19, %fd21, %fd98;
	mul.wide.s32 	%rd27, %r33, 8;
	add.s64 	%rd28, %rd24, %rd27;
	ld.global.f64 	%fd23, [%rd28];
	sub.f64 	%fd24, %fd23, %fd1;
	add.s64 	%rd29, %rd26, %rd27;
	ld.global.f64 	%fd25, [%rd29];
	sub.f64 	%fd26, %fd25, %fd2;
	fma.rn.f64 	%fd27, %fd24, %fd26, %fd22;
	add.s64 	%rd30, %rd28, %rd27;
	ld.global.f64 	%fd28, [%rd30];
	sub.f64 	%fd29, %fd28, %fd1;
	add.s64 	%rd31, %rd29, %rd27;
	ld.global.f64 	%fd30, [%rd31];
	sub.f64 	%fd31, %fd30, %fd2;
	fma.rn.f64 	%fd32, %fd29, %fd31, %fd27;
	add.s64 	%rd32, %rd30, %rd27;
	ld.global.f64 	%fd33, [%rd32];
	sub.f64 	%fd34, %fd33, %fd1;
	add.s64 	%rd33, %rd31, %rd27;
	ld.global.f64 	%fd35, [%rd33];
	sub.f64 	%fd36, %fd35, %fd2;
	fma.rn.f64 	%fd37, %fd34, %fd36, %fd32;
	add.s64 	%rd34, %rd32, %rd27;
	ld.global.f64 	%fd38, [%rd34];
	sub.f64 	%fd39, %fd38, %fd1;
	add.s64 	%rd35, %rd33, %rd27;
	ld.global.f64 	%fd40, [%rd35];
	sub.f64 	%fd41, %fd40, %fd2;
	fma.rn.f64 	%fd42, %fd39, %fd41, %fd37;
	add.s64 	%rd36, %rd34, %rd27;
	ld.global.f64 	%fd43, [%rd36];
	sub.f64 	%fd44, %fd43, %fd1;
	add.s64 	%rd37, %rd35, %rd27;
	ld.global.f64 	%fd45, [%rd37];
	sub.f64 	%fd46, %fd45, %fd2;
	fma.rn.f64 	%fd47, %fd44, %fd46, %fd42;
	add.s64 	%rd38, %rd36, %rd27;
	ld.global.f64 	%fd48, [%rd38];
	sub.f64 	%fd49, %fd48, %fd1;
	add.s64 	%rd39, %rd37, %rd27;
	ld.global.f64 	%fd50, [%rd39];
	sub.f64 	%fd51, %fd50, %fd2;
	fma.rn.f64 	%fd52, %fd49, %fd51, %fd47;
	add.s64 	%rd40, %rd38, %rd27;
	ld.global.f64 	%fd53, [%rd40];
	sub.f64 	%fd54, %fd53, %fd1;
	add.s64 	%rd41, %rd39, %rd27;
	ld.global.f64 	%fd55, [%rd41];
	sub.f64 	%fd56, %fd55, %fd2;
	fma.rn.f64 	%fd98, %fd54, %fd56, %fd52;
	add.s32 	%r63, %r63, 8;
	shl.b32 	%r46, %r33, 3;
	add.s32 	%r62, %r62, %r46;
	add.s32 	%r61, %r61, %r46;
	setp.ne.s32 	%p11, %r63, 0;
	@%p11 bra 	$L__BB2_5;
$L__BB2_6:
	setp.eq.s32 	%p12, %r4, 0;
	@%p12 bra 	$L__BB2_14;
	add.s32 	%r47, %r4, -1;
	setp.lt.u32 	%p13, %r47, 3;
	@%p13 bra 	$L__BB2_9;
	mul.lo.s32 	%r48, %r65, %r33;
	add.s32 	%r49, %r48, %r1;
	mul.wide.s32 	%rd42, %r49, 8;
	add.s64 	%rd43, %rd1, %rd42;
	ld.global.f64 	%fd58, [%rd43];
	sub.f64 	%fd59, %fd58, %fd1;
	add.s32 	%r50, %r48, %r69;
	mul.wide.s32 	%rd44, %r50, 8;
	add.s64 	%rd45, %rd1, %rd44;
	ld.global.f64 	%fd60, [%rd45];
	sub.f64 	%fd61, %fd60, %fd2;
	fma.rn.f64 	%fd62, %fd59, %fd61, %fd98;
	add.s64 	%rd47, %rd43, %rd57;
	ld.global.f64 	%fd63, [%rd47];
	sub.f64 	%fd64, %fd63, %fd1;
	add.s64 	%rd48, %rd45, %rd57;
	ld.global.f64 	%fd65, [%rd48];
	sub.f64 	%fd66, %fd65, %fd2;
	fma.rn.f64 	%fd67, %fd64, %fd66, %fd62;
	add.s64 	%rd49, %rd47, %rd57;
	ld.global.f64 	%fd68, [%rd49];
	sub.f64 	%fd69, %fd68, %fd1;
	add.s64 	%rd50, %rd48, %rd57;
	ld.global.f64 	%fd70, [%rd50];
	sub.f64 	%fd71, %fd70, %fd2;
	fma.rn.f64 	%fd72, %fd69, %fd71, %fd67;
	add.s64 	%rd51, %rd49, %rd57;
	ld.global.f64 	%fd73, [%rd51];
	sub.f64 	%fd74, %fd73, %fd1;
	add.s64 	%rd52, %rd50, %rd57;
	ld.global.f64 	%fd75, [%rd52];
	sub.f64 	%fd76, %fd75, %fd2;
	fma.rn.f64 	%fd98, %fd74, %fd76, %fd72;
	add.s32 	%r65, %r65, 4;
$L__BB2_9:
	and.b32  	%r51, %r34, 3;
	setp.eq.s32 	%p14, %r51, 0;
	@%p14 bra 	$L__BB2_14;
	setp.eq.s32 	%p15, %r51, 1;
	@%p15 bra 	$L__BB2_12;
	mul.lo.s32 	%r52, %r65, %r33;
	add.s32 	%r53, %r52, %r1;
	mul.wide.s32 	%rd53, %r53, 8;
	add.s64 	%rd54, %rd1, %rd53;
	ld.global.f64 	%fd78, [%rd54];
	sub.f64 	%fd79, %fd78, %fd1;
	add.s32 	%r54, %r52, %r69;
	mul.wide.s32 	%rd55, %r54, 8;
	add.s64 	%rd56, %rd1, %rd55;
	ld.global.f64 	%fd80, [%rd56];
	sub.f64 	%fd81, %fd80, %fd2;
	fma.rn.f64 	%fd82, %fd79, %fd81, %fd98;
	add.s64 	%rd58, %rd54, %rd57;
	ld.global.f64 	%fd83, [%rd58];
	sub.f64 	%fd84, %fd83, %fd1;
	add.s64 	%rd59, %rd56, %rd57;
	ld.global.f64 	%fd85, [%rd59];
	sub.f64 	%fd86, %fd85, %fd2;
	fma.rn.f64 	%fd98, %fd84, %fd86, %fd82;
	add.s32 	%r65, %r65, 2;
$L__BB2_12:
	and.b32  	%r55, %r34, 1;
	setp.eq.b32 	%p16, %r55, 1;
	not.pred 	%p17, %p16;
	@%p17 bra 	$L__BB2_14;
	mul.lo.s32 	%r56, %r65, %r33;
	add.s32 	%r57, %r56, %r1;
	mul.wide.s32 	%rd60, %r57, 8;
	add.s64 	%rd61, %rd1, %rd60;
	ld.global.f64 	%fd87, [%rd61];
	sub.f64 	%fd88, %fd87, %fd1;
	add.s32 	%r58, %r56, %r69;
	mul.wide.s32 	%rd62, %r58, 8;
	add.s64 	%rd63, %rd1, %rd62;
	ld.global.f64 	%fd89, [%rd63];
	sub.f64 	%fd90, %fd89, %fd2;
	fma.rn.f64 	%fd98, %fd88, %fd90, %fd98;
$L__BB2_14:
	add.s32 	%r59, %r69, %r3;
	mul.wide.s32 	%rd64, %r59, 8;
	add.s64 	%rd65, %rd2, %rd64;
	st.global.f64 	[%rd65], %fd98;
	add.s32 	%r69, %r69, 128;
	setp.lt.s32 	%p18, %r69, %r33;
	@%p18 bra 	$L__BB2_3;
	bra.uni 	$L__BB2_26;
$L__BB2_15:
	not.b32 	%r35, %r69;
	add.s32 	%r20, %r33, %r35;
	shr.u32 	%r36, %r20, 7;
	add.s32 	%r21, %r36, 1;
	and.b32  	%r22, %r21, 7;
	setp.lt.u32 	%p3, %r20, 896;
	@%p3 bra 	$L__BB2_18;
	and.b32  	%r23, %r21, 67108856;
	mov.b32 	%r68, 0;
$L__BB2_17:
	.pragma "nounroll";
	add.s32 	%r38, %r69, %r3;
	mul.wide.s32 	%rd6, %r38, 8;
	add.s64 	%rd7, %rd2, %rd6;
	mov.b64 	%rd8, 0;
	st.global.u64 	[%rd7], %rd8;
	st.global.u64 	[%rd7+1024], %rd8;
	st.global.u64 	[%rd7+2048], %rd8;
	st.global.u64 	[%rd7+3072], %rd8;
	st.global.u64 	[%rd7+4096], %rd8;
	st.global.u64 	[%rd7+5120], %rd8;
	st.global.u64 	[%rd7+6144], %rd8;
	st.global.u64 	[%rd7+7168], %rd8;
	add.s32 	%r69, %r69, 1024;
	add.s32 	%r68, %r68, 8;
	setp.ne.s32 	%p4, %r68, %r23;
	@%p4 bra 	$L__BB2_17;
$L__BB2_18:
	setp.eq.s32 	%p5, %r22, 0;
	@%p5 bra 	$L__BB2_26;
	setp.lt.u32 	%p6, %r22, 4;
	@%p6 bra 	$L__BB2_21;
	add.s32 	%r39, %r69, %r3;
	mul.wide.s32 	%rd9, %r39, 8;
	add.s64 	%rd10, %rd2, %rd9;
	mov.b64 	%rd11, 0;
	st.global.u64 	[%rd10], %rd11;
	st.global.u64 	[%rd10+1024], %rd11;
	st.global.u64 	[%rd10+2048], %rd11;
	st.global.u64 	[%rd10+3072], %rd11;
	add.s32 	%r69, %r69, 512;
$L__BB2_21:
	and.b32  	%r40, %r21, 3;
	setp.eq.s32 	%p7, %r40, 0;
	@%p7 bra 	$L__BB2_26;
	setp.eq.s32 	%p8, %r40, 1;
	@%p8 bra 	$L__BB2_24;
	add.s32 	%r41, %r69, %r3;
	mul.wide.s32 	%rd12, %r41, 8;
	add.s64 	%rd13, %rd2, %rd12;
	mov.b64 	%rd14, 0;
	st.global.u64 	[%rd13], %rd14;
	st.global.u64 	[%rd13+1024], %rd14;
	add.s32 	%r69, %r69, 256;
$L__BB2_24:
	and.b32  	%r42, %r20, 128;
	setp.ne.s32 	%p9, %r42, 0;
	@%p9 bra 	$L__BB2_26;
	add.s32 	%r43, %r69, %r3;
	mul.wide.s32 	%rd15, %r43, 8;
	add.s64 	%rd16, %rd2, %rd15;
	mov.b64 	%rd17, 0;
	st.global.u64 	[%rd16], %rd17;
$L__BB2_26:
	ret;

}
.entry _Z54kernel_compute_scatter_matrix_interleve_memory_sharingPdPKdS1_iii(
	.param .u64 .ptr .align 1 _Z54kernel_compute_scatter_matrix_interleve_memory_sharingPdPKdS1_iii_param_0,
	.param .u64 .ptr .align 1 _Z54kernel_compute_scatter_matrix_interleve_memory_sharingPdPKdS1_iii_param_1,
	.param .u64 .ptr .align 1 _Z54kernel_compute_scatter_matrix_interleve_memory_sharingPdPKdS1_iii_param_2,
	.param .u32 _Z54kernel_compute_scatter_matrix_interleve_memory_sharingPdPKdS1_iii_param_3,
	.param .u32 _Z54kernel_compute_scatter_matrix_interleve_memory_sharingPdPKdS1_iii_param_4,
	.param .u32 _Z54kernel_compute_scatter_matrix_interleve_memory_sharingPdPKdS1_iii_param_5
)
{
	.reg .pred 	%p<24>;
	.reg .b32 	%r<109>;
	.reg .b64 	%rd<57>;
	.reg .b64 	%fd<104>;

	ld.param.u64 	%rd4, [_Z54kernel_compute_scatter_matrix_interleve_memory_sharingPdPKdS1_iii_param_0];
	ld.param.u64 	%rd5, [_Z54kernel_compute_scatter_matrix_interleve_memory_sharingPdPKdS1_iii_param_1];
	ld.param.u64 	%rd6, [_Z54kernel_compute_scatter_matrix_interleve_memory_sharingPdPKdS1_iii_param_2];
	ld.param.u32 	%r42, [_Z54kernel_compute_scatter_matrix_interleve_memory_sharingPdPKdS1_iii_param_4];
	ld.param.u32 	%r43, [_Z54kernel_compute_scatter_matrix_interleve_memory_sharingPdPKdS1_iii_param_5];
	cvta.to.global.u64 	%rd1, %rd6;
	cvta.to.global.u64 	%rd2, %rd5;
	cvta.to.global.u64 	%rd3, %rd4;
	mov.u32 	%r1, %ctaid.x;
	mov.u32 	%r106, %tid.x;
	setp.ge.s32 	%p1, %r106, %r43;
	@%p1 bra 	$L__BB3_7;
	not.b32 	%r44, %r106;
	add.s32 	%r3, %r43, %r44;
	and.b32  	%r45, %r3, 384;
	setp.eq.s32 	%p2, %r45, 384;
	mov.u32 	%r95, %r106;
	@%p2 bra 	$L__BB3_4;
	shr.u32 	%r47, %r3, 7;
	add.s32 	%r48, %r47, 1;
	and.b32  	%r4, %r48, 3;
	mov.b32 	%r94, 0;
	mov.u32 	%r51, data;
	mov.u32 	%r95, %r106;
$L__BB3_3:
	.pragma "nounroll";
	mad.lo.s32 	%r49, %r95, %r42, %r1;
	mul.wide.s32 	%rd7, %r49, 8;
	add.s64 	%rd8, %rd1, %rd7;
	ld.global.f64 	%fd15, [%rd8];
	shl.b32 	%r50, %r95, 3;
	add.s32 	%r52, %r51, %r50;
	st.shared.f64 	[%r52], %fd15;
	add.s32 	%r95, %r95, 128;
	add.s32 	%r94, %r94, 1;
	setp.ne.s32 	%p3, %r94, %r4;
	@%p3 bra 	$L__BB3_3;
$L__BB3_4:
	setp.lt.u32 	%p4, %r3, 384;
	@%p4 bra 	$L__BB3_7;
	mov.u32 	%r55, data;
	shl.b32 	%r57, %r42, 7;
	shl.b32 	%r59, %r42, 8;
$L__BB3_6:
	mad.lo.s32 	%r53, %r95, %r42, %r1;
	mul.wide.s32 	%rd9, %r53, 8;
	add.s64 	%rd10, %rd1, %rd9;
	ld.global.f64 	%fd16, [%rd10];
	shl.b32 	%r54, %r95, 3;
	add.s32 	%r56, %r55, %r54;
	st.shared.f64 	[%r56], %fd16;
	add.s32 	%r58, %r53, %r57;
	mul.wide.s32 	%rd11, %r58, 8;
	add.s64 	%rd12, %rd1, %rd11;
	ld.global.f64 	%fd17, [%rd12];
	st.shared.f64 	[%r56+1024], %fd17;
	add.s32 	%r60, %r53, %r59;
	mul.wide.s32 	%rd13, %r60, 8;
	add.s64 	%rd14, %rd1, %rd13;
	ld.global.f64 	%fd18, [%rd14];
	st.shared.f64 	[%r56+2048], %fd18;
	add.s32 	%r61, %r60, %r57;
	mul.wide.s32 	%rd15, %r61, 8;
	add.s64 	%rd16, %rd1, %rd15;
	ld.global.f64 	%fd19, [%rd16];
	st.shared.f64 	[%r56+3072], %fd19;
	add.s32 	%r95, %r95, 512;
	setp.lt.s32 	%p5, %r95, %r43;
	@%p5 bra 	$L__BB3_6;
$L__BB3_7:
	bar.sync 	0;
	setp.ge.s32 	%p6, %r106, %r42;
	@%p6 bra 	$L__BB3_33;
	setp.lt.s32 	%p7, %r43, 1;
	mul.lo.s32 	%r12, %r42, %r1;
	@%p7 bra 	$L__BB3_22;
	and.b32  	%r13, %r43, 7;
	mul.wide.u32 	%rd29, %r1, 8;
	add.s64 	%rd30, %rd2, %rd29;
	mul.wide.s32 	%rd51, %r42, 8;
$L__BB3_10:
	setp.lt.u32 	%p15, %r43, 8;
	ld.global.f64 	%fd1, [%rd30];
	mul.wide.u32 	%rd31, %r106, 8;
	add.s64 	%rd32, %rd2, %rd31;
	ld.global.f64 	%fd2, [%rd32];
	mov.b32 	%r102, 0;
	mov.f64 	%fd103, 0d0000000000000000;
	@%p15 bra 	$L__BB3_13;
	mov.u32 	%r74, data;
	add.s32 	%r98, %r74, 32;
	and.b32  	%r75, %r43, 2147483640;
	neg.s32 	%r100, %r75;
	mov.f64 	%fd103, 0d0000000000000000;
	mov.u32 	%r99, %r106;
$L__BB3_12:
	.pragma "nounroll";
	and.b32  	%r102, %r43, 2147483640;
	ld.shared.v2.f64 	{%fd23, %fd24}, [%r98+-32];
	sub.f64 	%fd25, %fd23, %fd1;
	mul.wide.s32 	%rd33, %r99, 8;
	add.s64 	%rd34, %rd1, %rd33;
	ld.global.f64 	%fd26, [%rd34];
	sub.f64 	%fd27, %fd26, %fd2;
	fma.rn.f64 	%fd28, %fd25, %fd27, %fd103;
	sub.f64 	%fd29, %fd24, %fd1;
	add.s64 	%rd36, %rd34, %rd51;
	ld.global.f64 	%fd30, [%rd36];
	sub.f64 	%fd31, %fd30, %fd2;
	fma.rn.f64 	%fd32, %fd29, %fd31, %fd28;
	ld.shared.v2.f64 	{%fd33, %fd34}, [%r98+-16];
	sub.f64 	%fd35, %fd33, %fd1;
	add.s64 	%rd37, %rd36, %rd51;
	ld.global.f64 	%fd36, [%rd37];
	sub.f64 	%fd37, %fd36, %fd2;
	fma.rn.f64 	%fd38, %fd35, %fd37, %fd32;
	sub.f64 	%fd39, %fd34, %fd1;
	add.s64 	%rd38, %rd37, %rd51;
	ld.global.f64 	%fd40, [%rd38];
	sub.f64 	%fd41, %fd40, %fd2;
	fma.rn.f64 	%fd42, %fd39, %fd41, %fd38;
	ld.shared.v2.f64 	{%fd43, %fd44}, [%r98];
	sub.f64 	%fd45, %fd43, %fd1;
	add.s64 	%rd39, %rd38, %rd51;
	ld.global.f64 	%fd46, [%rd39];
	sub.f64 	%fd47, %fd46, %fd2;
	fma.rn.f64 	%fd48, %fd45, %fd47, %fd42;
	sub.f64 	%fd49, %fd44, %fd1;
	add.s64 	%rd40, %rd39, %rd51;
	ld.global.f64 	%fd50, [%rd40];
	sub.f64 	%fd51, %fd50, %fd2;
	fma.rn.f64 	%fd52, %fd49, %fd51, %fd48;
	ld.shared.v2.f64 	{%fd53, %fd54}, [%r98+16];
	sub.f64 	%fd55, %fd53, %fd1;
	add.s64 	%rd41, %rd40, %rd51;
	ld.global.f64 	%fd56, [%rd41];
	sub.f64 	%fd57, %fd56, %fd2;
	fma.rn.f64 	%fd58, %fd55, %fd57, %fd52;
	sub.f64 	%fd59, %fd54, %fd1;
	add.s64 	%rd42, %rd41, %rd51;
	ld.global.f64 	%fd60, [%rd42];
	sub.f64 	%fd61, %fd60, %fd2;
	fma.rn.f64 	%fd103, %fd59, %fd61, %fd58;
	add.s32 	%r100, %r100, 8;
	shl.b32 	%r76, %r42, 3;
	add.s32 	%r99, %r99, %r76;
	add.s32 	%r98, %r98, 64;
	setp.ne.s32 	%p16, %r100, 0;
	@%p16 bra 	$L__BB3_12;
$L__BB3_13:
	setp.eq.s32 	%p17, %r13, 0;
	@%p17 bra 	$L__BB3_21;
	add.s32 	%r77, %r13, -1;
	setp.lt.u32 	%p18, %r77, 3;
	@%p18 bra 	$L__BB3_16;
	shl.b32 	%r78, %r102, 3;
	mov.u32 	%r79, data;
	add.s32 	%r80, %r79, %r78;
	ld.shared.f64 	%fd63, [%r80];
	sub.f64 	%fd64, %fd63, %fd1;
	mad.lo.s32 	%r81, %r102, %r42, %r106;
	mul.wide.s32 	%rd43, %r81, 8;
	add.s64 	%rd44, %rd1, %rd43;
	ld.global.f64 	%fd65, [%rd44];
	sub.f64 	%fd66, %fd65, %fd2;
	fma.rn.f64 	%fd67, %fd64, %fd66, %fd103;
	ld.shared.f64 	%fd68, [%r80+8];
	sub.f64 	%fd69, %fd68, %fd1;
	add.s64 	%rd46, %rd44, %rd51;
	ld.global.f64 	%fd70, [%rd46];
	sub.f64 	%fd71, %fd70, %fd2;
	fma.rn.f64 	%fd72, %fd69, %fd71, %fd67;
	ld.shared.f64 	%fd73, [%r80+16];
	sub.f64 	%fd74, %fd73, %fd1;
	add.s64 	%rd47, %rd46, %rd51;
	ld.global.f64 	%fd75, [%rd47];
	sub.f64 	%fd76, %fd75, %fd2;
	fma.rn.f64 	%fd77, %fd74, %fd76, %fd72;
	ld.shared.f64 	%fd78, [%r80+24];
	sub.f64 	%fd79, %fd78, %fd1;
	add.s64 	%rd48, %rd47, %rd51;
	ld.global.f64 	%fd80, [%rd48];
	sub.f64 	%fd81, %fd80, %fd2;
	fma.rn.f64 	%fd103, %fd79, %fd81, %fd77;
	add.s32 	%r102, %r102, 4;
$L__BB3_16:
	and.b32  	%r82, %r43, 3;
	setp.eq.s32 	%p19, %r82, 0;
	@%p19 bra 	$L__BB3_21;
	setp.eq.s32 	%p20, %r82, 1;
	@%p20 bra 	$L__BB3_19;
	shl.b32 	%r83, %r102, 3;
	mov.u32 	%r84, data;
	add.s32 	%r85, %r84, %r83;
	ld.shared.f64 	%fd83, [%r85];
	sub.f64 	%fd84, %fd83, %fd1;
	mad.lo.s32 	%r86, %r102, %r42, %r106;
	mul.wide.s32 	%rd49, %r86, 8;
	add.s64 	%rd50, %rd1, %rd49;
	ld.global.f64 	%fd85, [%rd50];
	sub.f64 	%fd86, %fd85, %fd2;
	fma.rn.f64 	%fd87, %fd84, %fd86, %fd103;
	ld.shared.f64 	%fd88, [%r85+8];
	sub.f64 	%fd89, %fd88, %fd1;
	add.s64 	%rd52, %rd50, %rd51;
	ld.global.f64 	%fd90, [%rd52];
	sub.f64 	%fd91, %fd90, %fd2;
	fma.rn.f64 	%fd103, %fd89, %fd91, %fd87;
	add.s32 	%r102, %r102, 2;
$L__BB3_19:
	and.b32  	%r87, %r43, 1;
	setp.eq.b32 	%p21, %r87, 1;
	not.pred 	%p22, %p21;
	@%p22 bra 	$L__BB3_21;
	shl.b32 	%r88, %r102, 3;
	mov.u32 	%r89, data;
	add.s32 	%r90, %r89, %r88;
	ld.shared.f64 	%fd92, [%r90];
	sub.f64 	%fd93, %fd92, %fd1;
	mad.lo.s32 	%r91, %r102, %r42, %r106;
	mul.wide.s32 	%rd53, %r91, 8;
	add.s64 	%rd54, %rd1, %rd53;
	ld.global.f64 	%fd94, [%rd54];
	sub.f64 	%fd95, %fd94, %fd2;
	fma.rn.f64 	%fd103, %fd93, %fd95, %fd103;
$L__BB3_21:
	add.s32 	%r92, %r106, %r12;
	mul.wide.s32 	%rd55, %r92, 8;
	add.s64 	%rd56, %rd3, %rd55;
	st.global.f64 	[%rd56], %fd103;
	add.s32 	%r106, %r106, 128;
	setp.lt.s32 	%p23, %r106, %r42;
	@%p23 bra 	$L__BB3_10;
	bra.uni 	$L__BB3_33;
$L__BB3_22:
	not.b32 	%r62, %r106;
	add.s32 	%r29, %r42, %r62;
	shr.u32 	%r63, %r29, 7;
	add.s32 	%r30, %r63, 1;
	and.b32  	%r31, %r30, 7;
	setp.lt.u32 	%p8, %r29, 896;
	@%p8 bra 	$L__BB3_25;
	and.b32  	%r32, %r30, 67108856;
	mov.b32 	%r105, 0;
$L__BB3_24:
	.pragma "nounroll";
	add.s32 	%r65, %r106, %r12;
	mul.wide.s32 	%rd17, %r65, 8;
	add.s64 	%rd18, %rd3, %rd17;
	mov.b64 	%rd19, 0;
	st.global.u64 	[%rd18], %rd19;
	st.global.u64 	[%rd18+1024], %rd19;
	st.global.u64 	[%rd18+2048], %rd19;
	st.global.u64 	[%rd18+3072], %rd19;
	st.global.u64 	[%rd18+4096], %rd19;
	st.global.u64 	[%rd18+5120], %rd19;
	st.global.u64 	[%rd18+6144], %rd19;
	st.global.u64 	[%rd18+7168], %rd19;
	add.s32 	%r106, %r106, 1024;
	add.s32 	%r105, %r105, 8;
	setp.ne.s32 	%p9, %r105, %r32;
	@%p9 bra 	$L__BB3_24;
$L__BB3_25:
	setp.eq.s32 	%p10, %r31, 0;
	@%p10 bra 	$L__BB3_33;
	setp.lt.u32 	%p11, %r31, 4;
	@%p11 bra 	$L__BB3_28;
	add.s32 	%r66, %r106, %r12;
	mul.wide.s32 	%rd20, %r66, 8;
	add.s64 	%rd21, %rd3, %rd20;
	mov.b64 	%rd22, 0;
	st.global.u64 	[%rd21], %rd22;
	st.global.u64 	[%rd21+1024], %rd22;
	st.global.u64 	[%rd21+2048], %rd22;
	st.global.u64 	[%rd21+3072], %rd22;
	add.s32 	%r106, %r106, 512;
$L__BB3_28:
	and.b32  	%r67, %r30, 3;
	setp.eq.s32 	%p12, %r67, 0;
	@%p12 bra 	$L__BB3_33;
	setp.eq.s32 	%p13, %r67, 1;
	@%p13 bra 	$L__BB3_31;
	add.s32 	%r68, %r106, %r12;
	mul.wide.s32 	%rd23, %r68, 8;
	add.s64 	%rd24, %rd3, %rd23;
	mov.b64 	%rd25, 0;
	st.global.u64 	[%rd24], %rd25;
	st.global.u64 	[%rd24+1024], %rd25;
	add.s32 	%r106, %r106, 256;
$L__BB3_31:
	and.b32  	%r69, %r29, 128;
	setp.ne.s32 	%p14, %r69, 0;
	@%p14 bra 	$L__BB3_33;
	add.s32 	%r70, %r106, %r12;
	mul.wide.s32 	%rd26, %r70, 8;
	add.s64 	%rd27, %rd3, %rd26;
	mov.b64 	%rd28, 0;
	st.global.u64 	[%rd27], %rd28;
$L__BB3_33:
	ret;

}
.entry _Z41kernel_compute_scatter_matrix_seq_col_majPdPKdS1_iii(
	.param .u64 .ptr .align 1 _Z41kernel_compute_scatter_matrix_seq_col_majPdPKdS1_iii_param_0,
	.param .u64 .ptr .align 1 _Z41kernel_compute_scatter_matrix_seq_col_majPdPKdS1_iii_param_1,
	.param .u64 .ptr .align 1 _Z41kernel_compute_scatter_matrix_seq_col_majPdPKdS1_iii_param_2,
	.param .u32 _Z41kernel_compute_scatter_matrix_seq_col_majPdPKdS1_iii_param_3,
	.param .u32 _Z41kernel_compute_scatter_matrix_seq_col_majPdPKdS1_iii_param_4,
	.param .u32 _Z41kernel_compute_scatter_matrix_seq_col_majPdPKdS1_iii_param_5
)
{
	.reg .pred 	%p<19>;
	.reg .b32 	%r<74>;
	.reg .b64 	%rd<64>;
	.reg .b64 	%fd<99>;

	ld.param.u64 	%rd4, [_Z41kernel_compute_scatter_matrix_seq_col_majPdPKdS1_iii_param_0];
	ld.param.u64 	%rd5, [_Z41kernel_compute_scatter_matrix_seq_col_majPdPKdS1_iii_param_1];
	ld.param.u64 	%rd6, [_Z41kernel_compute_scatter_matrix_seq_col_majPdPKdS1_iii_param_2];
	ld.param.u32 	%r36, [_Z41kernel_compute_scatter_matrix_seq_col_majPdPKdS1_iii_param_3];
	ld.param.u32 	%r37, [_Z41kernel_compute_scatter_matrix_seq_col_majPdPKdS1_iii_param_4];
	ld.param.u32 	%r38, [_Z41kernel_compute_scatter_matrix_seq_col_majPdPKdS1_iii_param_5];
	cvta.to.global.u64 	%rd1, %rd5;
	cvta.to.global.u64 	%rd2, %rd6;
	cvta.to.global.u64 	%rd3, %rd4;
	mov.u32 	%r1, %ctaid.x;
	mov.u32 	%r39, %tid.x;
	mul.lo.s32 	%r71, %r36, %r39;
	setp.lt.s32 	%p1, %r36, 1;
	setp.ge.s32 	%p2, %r71, %r37;
	or.pred  	%p3, %p1, %p2;
	@%p3 bra 	$L__BB4_21;
	setp.lt.s32 	%p4, %r38, 1;
	@%p4 bra 	$L__BB4_15;
	and.b32  	%r3, %r38, 7;
	and.b32  	%r4, %r38, 3;
	and.b32  	%r5, %r38, 2147483640;
	and.b32  	%r6, %r38, 1;
	neg.s32 	%r7, %r5;
	shl.b32 	%r8, %r37, 3;
	mov.b32 	%r62, 0;
	mul.wide.u32 	%rd19, %r1, 8;
	add.s64 	%rd20, %rd1, %rd19;
	mul.wide.s32 	%rd55, %r37, 8;
$L__BB4_3:
	setp.lt.u32 	%p9, %r38, 8;
	mul.wide.s32 	%rd17, %r71, 8;
	add.s64 	%rd18, %rd1, %rd17;
	ld.global.f64 	%fd1, [%rd18];
	ld.global.f64 	%fd2, [%rd20];
	mov.b32 	%r67, 0;
	mov.f64 	%fd98, 0d0000000000000000;
	@%p9 bra 	$L__BB4_6;
	mov.f64 	%fd98, 0d0000000000000000;
	mov.u32 	%r63, %r71;
	mov.u32 	%r64, %r1;
	mov.u32 	%r65, %r7;
$L__BB4_5:
	.pragma "nounroll";
	mul.wide.s32 	%rd21, %r63, 8;
	add.s64 	%rd22, %rd2, %rd21;
	ld.global.f64 	%fd18, [%rd22];
	sub.f64 	%fd19, %fd18, %fd1;
	mul.wide.s32 	%rd23, %r64, 8;
	add.s64 	%rd24, %rd2, %rd23;
	ld.global.f64 	%fd20, [%rd24];
	sub.f64 	%fd21, %fd20, %fd2;
	fma.rn.f64 	%fd22, %fd19, %fd21, %fd98;
	mul.wide.s32 	%rd25, %r37, 8;
	add.s64 	%rd26, %rd22, %rd25;
	ld.global.f64 	%fd23, [%rd26];
	sub.f64 	%fd24, %fd23, %fd1;
	add.s64 	%rd27, %rd24, %rd25;
	ld.global.f64 	%fd25, [%rd27];
	sub.f64 	%fd26, %fd25, %fd2;
	fma.rn.f64 	%fd27, %fd24, %fd26, %fd22;
	add.s64 	%rd28, %rd26, %rd25;
	ld.global.f64 	%fd28, [%rd28];
	sub.f64 	%fd29, %fd28, %fd1;
	add.s64 	%rd29, %rd27, %rd25;
	ld.global.f64 	%fd30, [%rd29];
	sub.f64 	%fd31, %fd30, %fd2;
	fma.rn.f64 	%fd32, %fd29, %fd31, %fd27;
	add.s64 	%rd30, %rd28, %rd25;
	ld.global.f64 	%fd33, [%rd30];
	sub.f64 	%fd34, %fd33, %fd1;
	add.s64 	%rd31, %rd29, %rd25;
	ld.global.f64 	%fd35, [%rd31];
	sub.f64 	%fd36, %fd35, %fd2;
	fma.rn.f64 	%fd37, %fd34, %fd36, %fd32;
	add.s64 	%rd32, %rd30, %rd25;
	ld.global.f64 	%fd38, [%rd32];
	sub.f64 	%fd39, %fd38, %fd1;
	add.s64 	%rd33, %rd31, %rd25;
	ld.global.f64 	%fd40, [%rd33];
	sub.f64 	%fd41, %fd40, %fd2;
	fma.rn.f64 	%fd42, %fd39, %fd41, %fd37;
	add.s64 	%rd34, %rd32, %rd25;
	ld.global.f64 	%fd43, [%rd34];
	sub.f64 	%fd44, %fd43, %fd1;
	add.s64 	%rd35, %rd33, %rd25;
	ld.global.f64 	%fd45, [%rd35];
	sub.f64 	%fd46, %fd45, %fd2;
	fma.rn.f64 	%fd47, %fd44, %fd46, %fd42;
	add.s64 	%rd36, %rd34, %rd25;
	ld.global.f64 	%fd48, [%rd36];
	sub.f64 	%fd49, %fd48, %fd1;
	add.s64 	%rd37, %rd35, %rd25;
	ld.global.f64 	%fd50, [%rd37];
	sub.f64 	%fd51, %fd50, %fd2;
	fma.rn.f64 	%fd52, %fd49, %fd51, %fd47;
	add.s64 	%rd38, %rd36, %rd25;
	ld.global.f64 	%fd53, [%rd38];
	sub.f64 	%fd54, %fd53, %fd1;
	add.s64 	%rd39, %rd37, %rd25;
	ld.global.f64 	%fd55, [%rd39];
	sub.f64 	%fd56, %fd55, %fd2;
	fma.rn.f64 	%fd98, %fd54, %fd56, %fd52;
	add.s32 	%r65, %r65, 8;
	add.s32 	%r64, %r64, %r8;
	add.s32 	%r63, %r63, %r8;
	setp.ne.s32 	%p10, %r65, 0;
	mov.u32 	%r67, %r5;
	@%p10 bra 	$L__BB4_5;
$L__BB4_6:
	setp.eq.s32 	%p11, %r3, 0;
	@%p11 bra 	$L__BB4_14;
	add.s32 	%r50, %r3, -1;
	setp.lt.u32 	%p12, %r50, 3;
	@%p12 bra 	$L__BB4_9;
	mul.lo.s32 	%r51, %r67, %r37;
	add.s32 	%r52, %r51, %r71;
	mul.wide.s32 	%rd40, %r52, 8;
	add.s64 	%rd41, %rd2, %rd40;
	ld.global.f64 	%fd58, [%rd41];
	sub.f64 	%fd59, %fd58, %fd1;
	add.s32 	%r53, %r51, %r1;
	mul.wide.s32 	%rd42, %r53, 8;
	add.s64 	%rd43, %rd2, %rd42;
	ld.global.f64 	%fd60, [%rd43];
	sub.f64 	%fd61, %fd60, %fd2;
	fma.rn.f64 	%fd62, %fd59, %fd61, %fd98;
	add.s64 	%rd45, %rd41, %rd55;
	ld.global.f64 	%fd63, [%rd45];
	sub.f64 	%fd64, %fd63, %fd1;
	add.s64 	%rd46, %rd43, %rd55;
	ld.global.f64 	%fd65, [%rd46];
	sub.f64 	%fd66, %fd65, %fd2;
	fma.rn.f64 	%fd67, %fd64, %fd66, %fd62;
	add.s64 	%rd47, %rd45, %rd55;
	ld.global.f64 	%fd68, [%rd47];
	sub.f64 	%fd69, %fd68, %fd1;
	add.s64 	%rd48, %rd46, %rd55;
	ld.global.f64 	%fd70, [%rd48];
	sub.f64 	%fd71, %fd70, %fd2;
	fma.rn.f64 	%fd72, %fd69, %fd71, %fd67;
	add.s64 	%rd49, %rd47, %rd55;
	ld.global.f64 	%fd73, [%rd49];
	sub.f64 	%fd74, %fd73, %fd1;
	add.s64 	%rd50, %rd48, %rd55;
	ld.global.f64 	%fd75, [%rd50];
	sub.f64 	%fd76, %fd75, %fd2;
	fma.rn.f64 	%fd98, %fd74, %fd76, %fd72;
	add.s32 	%r67, %r67, 4;
$L__BB4_9:
	setp.eq.s32 	%p13, %r4, 0;
	@%p13 bra 	$L__BB4_14;
	setp.eq.s32 	%p14, %r4, 1;
	@%p14 bra 	$L__BB4_12;
	mul.lo.s32 	%r54, %r67, %r37;
	add.s32 	%r55, %r54, %r71;
	mul.wide.s32 	%rd51, %r55, 8;
	add.s64 	%rd52, %rd2, %rd51;
	ld.global.f64 	%fd78, [%rd52];
	sub.f64 	%fd79, %fd78, %fd1;
	add.s32 	%r56, %r54, %r1;
	mul.wide.s32 	%rd53, %r56, 8;
	add.s64 	%rd54, %rd2, %rd53;
	ld.global.f64 	%fd80, [%rd54];
	sub.f64 	%fd81, %fd80, %fd2;
	fma.rn.f64 	%fd82, %fd79, %fd81, %fd98;
	add.s64 	%rd56, %rd52, %rd55;
	ld.global.f64 	%fd83, [%rd56];
	sub.f64 	%fd84, %fd83, %fd1;
	add.s64 	%rd57, %rd54, %rd55;
	ld.global.f64 	%fd85, [%rd57];
	sub.f64 	%fd86, %fd85, %fd2;
	fma.rn.f64 	%fd98, %fd84, %fd86, %fd82;
	add.s32 	%r67, %r67, 2;
$L__BB4_12:
	setp.eq.s32 	%p15, %r6, 0;
	@%p15 bra 	$L__BB4_14;
	mul.lo.s32 	%r57, %r67, %r37;
	add.s32 	%r58, %r57, %r71;
	mul.wide.s32 	%rd58, %r58, 8;
	add.s64 	%rd59, %rd2, %rd58;
	ld.global.f64 	%fd87, [%rd59];
	sub.f64 	%fd88, %fd87, %fd1;
	add.s32 	%r59, %r57, %r1;
	mul.wide.s32 	%rd60, %r59, 8;
	add.s64 	%rd61, %rd2, %rd60;
	ld.global.f64 	%fd89, [%rd61];
	sub.f64 	%fd90, %fd89, %fd2;
	fma.rn.f64 	%fd98, %fd88, %fd90, %fd98;
$L__BB4_14:
	mad.lo.s32 	%r60, %r71, %r37, %r1;
	mul.wide.s32 	%rd62, %r60, 8;
	add.s64 	%rd63, %rd3, %rd62;
	st.global.f64 	[%rd63], %fd98;
	add.s32 	%r71, %r71, 1;
	add.s32 	%r62, %r62, 1;
	setp.ge.s32 	%p16, %r62, %r36;
	setp.ge.s32 	%p17, %r71, %r37;
	or.pred  	%p18, %p16, %p17;
	@%p18 bra 	$L__BB4_21;
	bra.uni 	$L__BB4_3;
$L__BB4_15:
	not.b32 	%r40, %r71;
	add.s32 	%r41, %r37, %r40;
	add.s32 	%r42, %r36, -1;
	min.u32 	%r43, %r41, %r42;
	add.s32 	%r24, %r43, 1;
	and.b32  	%r25, %r24, 3;
	setp.lt.u32 	%p5, %r43, 3;
	@%p5 bra 	$L__BB4_18;
	and.b32  	%r26, %r24, -4;
	mov.b32 	%r70, 0;
	mul.wide.s32 	%rd10, %r37, 8;
$L__BB4_17:
	mad.lo.s32 	%r45, %r71, %r37, %r1;
	mul.wide.s32 	%rd7, %r45, 8;
	add.s64 	%rd8, %rd3, %rd7;
	mov.b64 	%rd9, 0;
	st.global.u64 	[%rd8], %rd9;
	add.s64 	%rd11, %rd8, %rd10;
	st.global.u64 	[%rd11], %rd9;
	add.s64 	%rd12, %rd11, %rd10;
	st.global.u64 	[%rd12], %rd9;
	add.s64 	%rd13, %rd12, %rd10;
	st.global.u64 	[%rd13], %rd9;
	add.s32 	%r71, %r71, 4;
	add.s32 	%r70, %r70, 4;
	setp.ne.s32 	%p6, %r70, %r26;
	@%p6 bra 	$L__BB4_17;
$L__BB4_18:
	setp.eq.s32 	%p7, %r25, 0;
	@%p7 bra 	$L__BB4_21;
	mov.b32 	%r73, 0;
$L__BB4_20:
	.pragma "nounroll";
	mad.lo.s32 	%r47, %r71, %r37, %r1;
	mul.wide.s32 	%rd14, %r47, 8;
	add.s64 	%rd15, %rd3, %rd14;
	mov.b64 	%rd16, 0;
	st.global.u64 	[%rd15], %rd16;
	add.s32 	%r71, %r71, 1;
	add.s32 	%r73, %r73, 1;
	setp.ne.s32 	%p8, %r73, %r25;
	@%p8 bra 	$L__BB4_20;
$L__BB4_21:
	ret;

}
.entry _Z56kernel_compute_scatter_matrix_seq_col_maj_memory_sharingPdPKdS1_iii(
	.param .u64 .ptr .align 1 _Z56kernel_compute_scatter_matrix_seq_col_maj_memory_sharingPdPKdS1_iii_param_0,
	.param .u64 .ptr .align 1 _Z56kernel_compute_scatter_matrix_seq_col_maj_memory_sharingPdPKdS1_iii_param_1,
	.param .u64 .ptr .align 1 _Z56kernel_compute_scatter_matrix_seq_col_maj_memory_sharingPdPKdS1_iii_param_2,
	.param .u32 _Z56kernel_compute_scatter_matrix_seq_col_maj_memory_sharingPdPKdS1_iii_param_3,
	.param .u32 _Z56kernel_compute_scatter_matrix_seq_col_maj_memory_sharingPdPKdS1_iii_param_4,
	.param .u32 _Z56kernel_compute_scatter_matrix_seq_col_maj_memory_sharingPdPKdS1_iii_param_5
)
{
	.reg .pred 	%p<24>;
	.reg .b32 	%r<110>;
	.reg .b64 	%rd<55>;
	.reg .b64 	%fd<104>;

	ld.param.u64 	%rd4, [_Z56kernel_compute_scatter_matrix_seq_col_maj_memory_sharingPdPKdS1_iii_param_0];
	ld.param.u64 	%rd5, [_Z56kernel_compute_scatter_matrix_seq_col_maj_memory_sharingPdPKdS1_iii_param_1];
	ld.param.u64 	%rd6, [_Z56kernel_compute_scatter_matrix_seq_col_maj_memory_sharingPdPKdS1_iii_param_2];
	ld.param.u32 	%r46, [_Z56kernel_compute_scatter_matrix_seq_col_maj_memory_sharingPdPKdS1_iii_param_3];
	ld.param.u32 	%r47, [_Z56kernel_compute_scatter_matrix_seq_col_maj_memory_sharingPdPKdS1_iii_param_4];
	ld.param.u32 	%r48, [_Z56kernel_compute_scatter_matrix_seq_col_maj_memory_sharingPdPKdS1_iii_param_5];
	cvta.to.global.u64 	%rd1, %rd5;
	cvta.to.global.u64 	%rd2, %rd6;
	cvta.to.global.u64 	%rd3, %rd4;
	mov.u32 	%r1, %ctaid.x;
	mov.u32 	%r95, %tid.x;
	mul.lo.s32 	%r107, %r46, %r95;
	setp.ge.s32 	%p1, %r95, %r48;
	@%p1 bra 	$L__BB5_7;
	not.b32 	%r49, %r95;
	add.s32 	%r4, %r48, %r49;
	and.b32  	%r50, %r4, 384;
	setp.eq.s32 	%p2, %r50, 384;
	@%p2 bra 	$L__BB5_4;
	shr.u32 	%r52, %r4, 7;
	add.s32 	%r53, %r52, 1;
	and.b32  	%r5, %r53, 3;
	mov.b32 	%r94, 0;
	mov.u32 	%r56, data;
$L__BB5_3:
	.pragma "nounroll";
	mad.lo.s32 	%r54, %r95, %r47, %r1;
	mul.wide.s32 	%rd7, %r54, 8;
	add.s64 	%rd8, %rd2, %rd7;
	ld.global.f64 	%fd15, [%rd8];
	shl.b32 	%r55, %r95, 3;
	add.s32 	%r57, %r56, %r55;
	st.shared.f64 	[%r57], %fd15;
	add.s32 	%r95, %r95, 128;
	add.s32 	%r94, %r94, 1;
	setp.ne.s32 	%p3, %r94, %r5;
	@%p3 bra 	$L__BB5_3;
$L__BB5_4:
	setp.lt.u32 	%p4, %r4, 384;
	@%p4 bra 	$L__BB5_7;
	mov.u32 	%r60, data;
	shl.b32 	%r62, %r47, 7;
	shl.b32 	%r64, %r47, 8;
$L__BB5_6:
	mad.lo.s32 	%r58, %r95, %r47, %r1;
	mul.wide.s32 	%rd9, %r58, 8;
	add.s64 	%rd10, %rd2, %rd9;
	ld.global.f64 	%fd16, [%rd10];
	shl.b32 	%r59, %r95, 3;
	add.s32 	%r61, %r60, %r59;
	st.shared.f64 	[%r61], %fd16;
	add.s32 	%r63, %r58, %r62;
	mul.wide.s32 	%rd11, %r63, 8;
	add.s64 	%rd12, %rd2, %rd11;
	ld.global.f64 	%fd17, [%rd12];
	st.shared.f64 	[%r61+1024], %fd17;
	add.s32 	%r65, %r58, %r64;
	mul.wide.s32 	%rd13, %r65, 8;
	add.s64 	%rd14, %rd2, %rd13;
	ld.global.f64 	%fd18, [%rd14];
	st.shared.f64 	[%r61+2048], %fd18;
	add.s32 	%r66, %r65, %r62;
	mul.wide.s32 	%rd15, %r66, 8;
	add.s64 	%rd16, %rd2, %rd15;
	ld.global.f64 	%fd19, [%rd16];
	st.shared.f64 	[%r61+3072], %fd19;
	add.s32 	%r95, %r95, 512;
	setp.lt.s32 	%p5, %r95, %r48;
	@%p5 bra 	$L__BB5_6;
$L__BB5_7:
	bar.sync 	0;
	setp.lt.s32 	%p6, %r46, 1;
	setp.ge.s32 	%p7, %r107, %r47;
	or.pred  	%p8, %p6, %p7;
	@%p8 bra 	$L__BB5_28;
	setp.lt.s32 	%p9, %r48, 1;
	@%p9 bra 	$L__BB5_22;
	and.b32  	%r13, %r48, 7;
	and.b32  	%r14, %r48, 3;
	and.b32  	%r15, %r48, 2147483640;
	and.b32  	%r16, %r48, 1;
	neg.s32 	%r17, %r15;
	shl.b32 	%r18, %r47, 3;
	mov.b32 	%r98, 0;
	mul.wide.u32 	%rd29, %r1, 8;
	add.s64 	%rd30, %rd1, %rd29;
	mul.wide.s32 	%rd49, %r47, 8;
$L__BB5_10:
	setp.lt.u32 	%p14, %r48, 8;
	mul.wide.s32 	%rd27, %r107, 8;
	add.s64 	%rd28, %rd1, %rd27;
	ld.global.f64 	%fd1, [%rd28];
	ld.global.f64 	%fd2, [%rd30];
	mov.b32 	%r103, 0;
	mov.f64 	%fd103, 0d0000000000000000;
	@%p14 bra 	$L__BB5_13;
	mov.u32 	%r78, data;
	add.s32 	%r100, %r78, 32;
	mov.f64 	%fd103, 0d0000000000000000;
	mov.u32 	%r99, %r107;
	mov.u32 	%r101, %r17;
$L__BB5_12:
	.pragma "nounroll";
	mul.wide.s32 	%rd31, %r99, 8;
	add.s64 	%rd32, %rd2, %rd31;
	ld.global.f64 	%fd23, [%rd32];
	sub.f64 	%fd24, %fd23, %fd1;
	ld.shared.v2.f64 	{%fd25, %fd26}, [%r100+-32];
	sub.f64 	%fd27, %fd25, %fd2;
	fma.rn.f64 	%fd28, %fd24, %fd27, %fd103;
	add.s64 	%rd34, %rd32, %rd49;
	ld.global.f64 	%fd29, [%rd34];
	sub.f64 	%fd30, %fd29, %fd1;
	sub.f64 	%fd31, %fd26, %fd2;
	fma.rn.f64 	%fd32, %fd30, %fd31, %fd28;
	add.s64 	%rd35, %rd34, %rd49;
	ld.global.f64 	%fd33, [%rd35];
	sub.f64 	%fd34, %fd33, %fd1;
	ld.shared.v2.f64 	{%fd35, %fd36}, [%r100+-16];
	sub.f64 	%fd37, %fd35, %fd2;
	fma.rn.f64 	%fd38, %fd34, %fd37, %fd32;
	add.s64 	%rd36, %rd35, %rd49;
	ld.global.f64 	%fd39, [%rd36];
	sub.f64 	%fd40, %fd39, %fd1;
	sub.f64 	%fd41, %fd36, %fd2;
	fma.rn.f64 	%fd42, %fd40, %fd41, %fd38;
	add.s64 	%rd37, %rd36, %rd49;
	ld.global.f64 	%fd43, [%rd37];
	sub.f64 	%fd44, %fd43, %fd1;
	ld.shared.v2.f64 	{%fd45, %fd46}, [%r100];
	sub.f64 	%fd47, %fd45, %fd2;
	fma.rn.f64 	%fd48, %fd44, %fd47, %fd42;
	add.s64 	%rd38, %rd37, %rd49;
	ld.global.f64 	%fd49, [%rd38];
	sub.f64 	%fd50, %fd49, %fd1;
	sub.f64 	%fd51, %fd46, %fd2;
	fma.rn.f64 	%fd52, %fd50, %fd51, %fd48;
	add.s64 	%rd39, %rd38, %rd49;
	ld.global.f64 	%fd53, [%rd39];
	sub.f64 	%fd54, %fd53, %fd1;
	ld.shared.v2.f64 	{%fd55, %fd56}, [%r100+16];
	sub.f64 	%fd57, %fd55, %fd2;
	fma.rn.f64 	%fd58, %fd54, %fd57, %fd52;
	add.s64 	%rd40, %rd39, %rd49;
	ld.global.f64 	%fd59, [%rd40];
	sub.f64 	%fd60, %fd59, %fd1;
	sub.f64 	%fd61, %fd56, %fd2;
	fma.rn.f64 	%fd103, %fd60, %fd61, %fd58;
	add.s32 	%r101, %r101, 8;
	add.s32 	%r100, %r100, 64;
	add.s32 	%r99, %r99, %r18;
	setp.ne.s32 	%p15, %r101, 0;
	mov.u32 	%r103, %r15;
	@%p15 bra 	$L__BB5_12;
$L__BB5_13:
	setp.eq.s32 	%p16, %r13, 0;
	@%p16 bra 	$L__BB5_21;
	add.s32 	%r79, %r13, -1;
	setp.lt.u32 	%p17, %r79, 3;
	@%p17 bra 	$L__BB5_16;
	mad.lo.s32 	%r80, %r103, %r47, %r107;
	mul.wide.s32 	%rd41, %r80, 8;
	add.s64 	%rd42, %rd2, %rd41;
	ld.global.f64 	%fd63, [%rd42];
	sub.f64 	%fd64, %fd63, %fd1;
	shl.b32 	%r81, %r103, 3;
	mov.u32 	%r82, data;
	add.s32 	%r83, %r82, %r81;
	ld.shared.f64 	%fd65, [%r83];
	sub.f64 	%fd66, %fd65, %fd2;
	fma.rn.f64 	%fd67, %fd64, %fd66, %fd103;
	add.s64 	%rd44, %rd42, %rd49;
	ld.global.f64 	%fd68, [%rd44];
	sub.f64 	%fd69, %fd68, %fd1;
	ld.shared.f64 	%fd70, [%r83+8];
	sub.f64 	%fd71, %fd70, %fd2;
	fma.rn.f64 	%fd72, %fd69, %fd71, %fd67;
	add.s64 	%rd45, %rd44, %rd49;
	ld.global.f64 	%fd73, [%rd45];
	sub.f64 	%fd74, %fd73, %fd1;
	ld.shared.f64 	%fd75, [%r83+16];
	sub.f64 	%fd76, %fd75, %fd2;
	fma.rn.f64 	%fd77, %fd74, %fd76, %fd72;
	add.s64 	%rd46, %rd45, %rd49;
	ld.global.f64 	%fd78, [%rd46];
	sub.f64 	%fd79, %fd78, %fd1;
	ld.shared.f64 	%fd80, [%r83+24];
	sub.f64 	%fd81, %fd80, %fd2;
	fma.rn.f64 	%fd103, %fd79, %fd81, %fd77;
	add.s32 	%r103, %r103, 4;
$L__BB5_16:
	setp.eq.s32 	%p18, %r14, 0;
	@%p18 bra 	$L__BB5_21;
	setp.eq.s32 	%p19, %r14, 1;
	@%p19 bra 	$L__BB5_19;
	mad.lo.s32 	%r84, %r103, %r47, %r107;
	mul.wide.s32 	%rd47, %r84, 8;
	add.s64 	%rd48, %rd2, %rd47;
	ld.global.f64 	%fd83, [%rd48];
	sub.f64 	%fd84, %fd83, %fd1;
	shl.b32 	%r85, %r103, 3;
	mov.u32 	%r86, data;
	add.s32 	%r87, %r86, %r85;
	ld.shared.f64 	%fd85, [%r87];
	sub.f64 	%fd86, %fd85, %fd2;
	fma.rn.f64 	%fd87, %fd84, %fd86, %fd103;
	add.s64 	%rd50, %rd48, %rd49;
	ld.global.f64 	%fd88, [%rd50];
	sub.f64 	%fd89, %fd88, %fd1;
	ld.shared.f64 	%fd90, [%r87+8];
	sub.f64 	%fd91, %fd90, %fd2;
	fma.rn.f64 	%fd103, %fd89, %fd91, %fd87;
	add.s32 	%r103, %r103, 2;
$L__BB5_19:
	setp.eq.s32 	%p20, %r16, 0;
	@%p20 bra 	$L__BB5_21;
	mad.lo.s32 	%r88, %r103, %r47, %r107;
	mul.wide.s32 	%rd51, %r88, 8;
	add.s64 	%rd52, %rd2, %rd51;
	ld.global.f64 	%fd92, [%rd52];
	sub.f64 	%fd93, %fd92, %fd1;
	shl.b32 	%r89, %r103, 3;
	mov.u32 	%r90, data;
	add.s32 	%r91, %r90, %r89;
	ld.shared.f64 	%fd94, [%r91];
	sub.f64 	%fd95, %fd94, %fd2;
	fma.rn.f64 	%fd103, %fd93, %fd95, %fd103;
$L__BB5_21:
	mad.lo.s32 	%r92, %r107, %r47, %r1;
	mul.wide.s32 	%rd53, %r92, 8;
	add.s64 	%rd54, %rd3, %rd53;
	st.global.f64 	[%rd54], %fd103;
	add.s32 	%r107, %r107, 1;
	add.s32 	%r98, %r98, 1;
	setp.ge.s32 	%p21, %r98, %r46;
	setp.ge.s32 	%p22, %r107, %r47;
	or.pred  	%p23, %p21, %p22;
	@%p23 bra 	$L__BB5_28;
	bra.uni 	$L__BB5_10;
$L__BB5_22:
	not.b32 	%r67, %r107;
	add.s32 	%r68, %r47, %r67;
	add.s32 	%r69, %r46, -1;
	min.u32 	%r70, %r68, %r69;
	add.s32 	%r34, %r70, 1;
	and.b32  	%r35, %r34, 3;
	setp.lt.u32 	%p10, %r70, 3;
	@%p10 bra 	$L__BB5_25;
	and.b32  	%r36, %r34, -4;
	mov.b32 	%r106, 0;
	mul.wide.s32 	%rd20, %r47, 8;
$L__BB5_24:
	mad.lo.s32 	%r72, %r107, %r47, %r1;
	mul.wide.s32 	%rd17, %r72, 8;
	add.s64 	%rd18, %rd3, %rd17;
	mov.b64 	%rd19, 0;
	st.global.u64 	[%rd18], %rd19;
	add.s64 	%rd21, %rd18, %rd20;
	st.global.u64 	[%rd21], %rd19;
	add.s64 	%rd22, %rd21, %rd20;
	st.global.u64 	[%rd22], %rd19;
	add.s64 	%rd23, %rd22, %rd20;
	st.global.u64 	[%rd23], %rd19;
	add.s32 	%r107, %r107, 4;
	add.s32 	%r106, %r106, 4;
	setp.ne.s32 	%p11, %r106, %r36;
	@%p11 bra 	$L__BB5_24;
$L__BB5_25:
	setp.eq.s32 	%p12, %r35, 0;
	@%p12 bra 	$L__BB5_28;
	mov.b32 	%r109, 0;
$L__BB5_27:
	.pragma "nounroll";
	mad.lo.s32 	%r74, %r107, %r47, %r1;
	mul.wide.s32 	%rd24, %r74, 8;
	add.s64 	%rd25, %rd3, %rd24;
	mov.b64 	%rd26, 0;
	st.global.u64 	[%rd25], %rd26;
	add.s32 	%r107, %r107, 1;
	add.s32 	%r109, %r109, 1;
	setp.ne.s32 	%p13, %r109, %r35;
	@%p13 bra 	$L__BB5_27;
$L__BB5_28:
	ret;

}
.entry _Z47kernel_compute_scatter_matrix_interleve_col_majPdPKdS1_iii(
	.param .u64 .ptr .align 1 _Z47kernel_compute_scatter_matrix_interleve_col_majPdPKdS1_iii_param_0,
	.param .u64 .ptr .align 1 _Z47kernel_compute_scatter_matrix_interleve_col_majPdPKdS1_iii_param_1,
	.param .u64 .ptr .align 1 _Z47kernel_compute_scatter_matrix_interleve_col_majPdPKdS1_iii_param_2,
	.param .u32 _Z47kernel_compute_scatter_matrix_interleve_col_majPdPKdS1_iii_param_3,
	.param .u32 _Z47kernel_compute_scatter_matrix_interleve_col_majPdPKdS1_iii_param_4,
	.param .u32 _Z47kernel_compute_scatter_matrix_interleve_col_majPdPKdS1_iii_param_5
)
{
	.reg .pred 	%p<19>;
	.reg .b32 	%r<88>;
	.reg .b64 	%rd<88>;
	.reg .b64 	%fd<99>;

	ld.param.u64 	%rd4, [_Z47kernel_compute_scatter_matrix_interleve_col_majPdPKdS1_iii_param_0];
	ld.param.u64 	%rd5, [_Z47kernel_compute_scatter_matrix_interleve_col_majPdPKdS1_iii_param_1];
	ld.param.u64 	%rd6, [_Z47kernel_compute_scatter_matrix_interleve_col_majPdPKdS1_iii_param_2];
	ld.param.u32 	%r32, [_Z47kernel_compute_scatter_matrix_interleve_col_majPdPKdS1_iii_param_4];
	ld.param.u32 	%r33, [_Z47kernel_compute_scatter_matrix_interleve_col_majPdPKdS1_iii_param_5];
	cvta.to.global.u64 	%rd1, %rd5;
	cvta.to.global.u64 	%rd2, %rd6;
	cvta.to.global.u64 	%rd3, %rd4;
	mov.u32 	%r1, %ctaid.x;
	mov.u32 	%r85, %tid.x;
	setp.ge.s32 	%p1, %r85, %r32;
	@%p1 bra 	$L__BB6_26;
	setp.lt.s32 	%p2, %r33, 1;
	@%p2 bra 	$L__BB6_15;
	and.b32  	%r3, %r33, 7;
	mul.wide.u32 	%rd43, %r1, 8;
	add.s64 	%rd44, %rd1, %rd43;
	mul.wide.s32 	%rd79, %r32, 8;
$L__BB6_3:
	setp.lt.u32 	%p10, %r33, 8;
	mul.wide.u32 	%rd41, %r85, 8;
	add.s64 	%rd42, %rd1, %rd41;
	ld.global.f64 	%fd1, [%rd42];
	ld.global.f64 	%fd2, [%rd44];
	mov.b32 	%r81, 0;
	mov.f64 	%fd98, 0d0000000000000000;
	@%p10 bra 	$L__BB6_6;
	and.b32  	%r61, %r33, 2147483640;
	neg.s32 	%r79, %r61;
	mov.f64 	%fd98, 0d0000000000000000;
	mov.u32 	%r77, %r85;
	mov.u32 	%r78, %r1;
$L__BB6_5:
	.pragma "nounroll";
	and.b32  	%r81, %r33, 2147483640;
	mul.wide.s32 	%rd45, %r77, 8;
	add.s64 	%rd46, %rd2, %rd45;
	ld.global.f64 	%fd18, [%rd46];
	sub.f64 	%fd19, %fd18, %fd1;
	mul.wide.s32 	%rd47, %r78, 8;
	add.s64 	%rd48, %rd2, %rd47;
	ld.global.f64 	%fd20, [%rd48];
	sub.f64 	%fd21, %fd20, %fd2;
	fma.rn.f64 	%fd22, %fd19, %fd21, %fd98;
	mul.wide.s32 	%rd49, %r32, 8;
	add.s64 	%rd50, %rd46, %rd49;
	ld.global.f64 	%fd23, [%rd50];
	sub.f64 	%fd24, %fd23, %fd1;
	add.s64 	%rd51, %rd48, %rd49;
	ld.global.f64 	%fd25, [%rd51];
	sub.f64 	%fd26, %fd25, %fd2;
	fma.rn.f64 	%fd27, %fd24, %fd26, %fd22;
	add.s64 	%rd52, %rd50, %rd49;
	ld.global.f64 	%fd28, [%rd52];
	sub.f64 	%fd29, %fd28, %fd1;
	add.s64 	%rd53, %rd51, %rd49;
	ld.global.f64 	%fd30, [%rd53];
	sub.f64 	%fd31, %fd30, %fd2;
	fma.rn.f64 	%fd32, %fd29, %fd31, %fd27;
	add.s64 	%rd54, %rd52, %rd49;
	ld.global.f64 	%fd33, [%rd54];
	sub.f64 	%fd34, %fd33, %fd1;
	add.s64 	%rd55, %rd53, %rd49;
	ld.global.f64 	%fd35, [%rd55];
	sub.f64 	%fd36, %fd35, %fd2;
	fma.rn.f64 	%fd37, %fd34, %fd36, %fd32;
	add.s64 	%rd56, %rd54, %rd49;
	ld.global.f64 	%fd38, [%rd56];
	sub.f64 	%fd39, %fd38, %fd1;
	add.s64 	%rd57, %rd55, %rd49;
	ld.global.f64 	%fd40, [%rd57];
	sub.f64 	%fd41, %fd40, %fd2;
	fma.rn.f64 	%fd42, %fd39, %fd41, %fd37;
	add.s64 	%rd58, %rd56, %rd49;
	ld.global.f64 	%fd43, [%rd58];
	sub.f64 	%fd44, %fd43, %fd1;
	add.s64 	%rd59, %rd57, %rd49;
	ld.global.f64 	%fd45, [%rd59];
	sub.f64 	%fd46, %fd45, %fd2;
	fma.rn.f64 	%fd47, %fd44, %fd46, %fd42;
	add.s64 	%rd60, %rd58, %rd49;
	ld.global.f64 	%fd48, [%rd60];
	sub.f64 	%fd49, %fd48, %fd1;
	add.s64 	%rd61, %rd59, %rd49;
	ld.global.f64 	%fd50, [%rd61];
	sub.f64 	%fd51, %fd50, %fd2;
	fma.rn.f64 	%fd52, %fd49, %fd51, %fd47;
	add.s64 	%rd62, %rd60, %rd49;
	ld.global.f64 	%fd53, [%rd62];
	sub.f64 	%fd54, %fd53, %fd1;
	add.s64 	%rd63, %rd61, %rd49;
	ld.global.f64 	%fd55, [%rd63];
	sub.f64 	%fd56, %fd55, %fd2;
	fma.rn.f64 	%fd98, %fd54, %fd56, %fd52;
	add.s32 	%r79, %r79, 8;
	shl.b32 	%r62, %r32, 3;
	add.s32 	%r78, %r78, %r62;
	add.s32 	%r77, %r77, %r62;
	setp.ne.s32 	%p11, %r79, 0;
	@%p11 bra 	$L__BB6_5;
$L__BB6_6:
	setp.eq.s32 	%p12, %r3, 0;
	@%p12 bra 	$L__BB6_14;
	add.s32 	%r63, %r3, -1;
	setp.lt.u32 	%p13, %r63, 3;
	@%p13 bra 	$L__BB6_9;
	mul.lo.s32 	%r64, %r81, %r32;
	add.s32 	%r65, %r64, %r85;
	mul.wide.s32 	%rd64, %r65, 8;
	add.s64 	%rd65, %rd2, %rd64;
	ld.global.f64 	%fd58, [%rd65];
	sub.f64 	%fd59, %fd58, %fd1;
	add.s32 	%r66, %r64, %r1;
	mul.wide.s32 	%rd66, %r66, 8;
	add.s64 	%rd67, %rd2, %rd66;
	ld.global.f64 	%fd60, [%rd67];
	sub.f64 	%fd61, %fd60, %fd2;
	fma.rn.f64 	%fd62, %fd59, %fd61, %fd98;
	add.s64 	%rd69, %rd65, %rd79;
	ld.global.f64 	%fd63, [%rd69];
	sub.f64 	%fd64, %fd63, %fd1;
	add.s64 	%rd70, %rd67, %rd79;
	ld.global.f64 	%fd65, [%rd70];
	sub.f64 	%fd66, %fd65, %fd2;
	fma.rn.f64 	%fd67, %fd64, %fd66, %fd62;
	add.s64 	%rd71, %rd69, %rd79;
	ld.global.f64 	%fd68, [%rd71];
	sub.f64 	%fd69, %fd68, %fd1;
	add.s64 	%rd72, %rd70, %rd79;
	ld.global.f64 	%fd70, [%rd72];
	sub.f64 	%fd71, %fd70, %fd2;
	fma.rn.f64 	%fd72, %fd69, %fd71, %fd67;
	add.s64 	%rd73, %rd71, %rd79;
	ld.global.f64 	%fd73, [%rd73];
	sub.f64 	%fd74, %fd73, %fd1;
	add.s64 	%rd74, %rd72, %rd79;
	ld.global.f64 	%fd75, [%rd74];
	sub.f64 	%fd76, %fd75, %fd2;
	fma.rn.f64 	%fd98, %fd74, %fd76, %fd72;
	add.s32 	%r81, %r81, 4;
$L__BB6_9:
	and.b32  	%r67, %r33, 3;
	setp.eq.s32 	%p14, %r67, 0;
	@%p14 bra 	$L__BB6_14;
	setp.eq.s32 	%p15, %r67, 1;
	@%p15 bra 	$L__BB6_12;
	mul.lo.s32 	%r68, %r81, %r32;
	add.s32 	%r69, %r68, %r85;
	mul.wide.s32 	%rd75, %r69, 8;
	add.s64 	%rd76, %rd2, %rd75;
	ld.global.f64 	%fd78, [%rd76];
	sub.f64 	%fd79, %fd78, %fd1;
	add.s32 	%r70, %r68, %r1;
	mul.wide.s32 	%rd77, %r70, 8;
	add.s64 	%rd78, %rd2, %rd77;
	ld.global.f64 	%fd80, [%rd78];
	sub.f64 	%fd81, %fd80, %fd2;
	fma.rn.f64 	%fd82, %fd79, %fd81, %fd98;
	add.s64 	%rd80, %rd76, %rd79;
	ld.global.f64 	%fd83, [%rd80];
	sub.f64 	%fd84, %fd83, %fd1;
	add.s64 	%rd81, %rd78, %rd79;
	ld.global.f64 	%fd85, [%rd81];
	sub.f64 	%fd86, %fd85, %fd2;
	fma.rn.f64 	%fd98, %fd84, %fd86, %fd82;
	add.s32 	%r81, %r81, 2;
$L__BB6_12:
	and.b32  	%r71, %r33, 1;
	setp.eq.b32 	%p16, %r71, 1;
	not.pred 	%p17, %p16;
	@%p17 bra 	$L__BB6_14;
	mul.lo.s32 	%r72, %r81, %r32;
	add.s32 	%r73, %r72, %r85;
	mul.wide.s32 	%rd82, %r73, 8;
	add.s64 	%rd83, %rd2, %rd82;
	ld.global.f64 	%fd87, [%rd83];
	sub.f64 	%fd88, %fd87, %fd1;
	add.s32 	%r74, %r72, %r1;
	mul.wide.s32 	%rd84, %r74, 8;
	add.s64 	%rd85, %rd2, %rd84;
	ld.global.f64 	%fd89, [%rd85];
	sub.f64 	%fd90, %fd89, %fd2;
	fma.rn.f64 	%fd98, %fd88, %fd90, %fd98;
$L__BB6_14:
	mad.lo.s32 	%r75, %r85, %r32, %r1;
	mul.wide.s32 	%rd86, %r75, 8;
	add.s64 	%rd87, %rd3, %rd86;
	st.global.f64 	[%rd87], %fd98;
	add.s32 	%r85, %r85, 128;
	setp.lt.s32 	%p18, %r85, %r32;
	@%p18 bra 	$L__BB6_3;
	bra.uni 	$L__BB6_26;
$L__BB6_15:
	not.b32 	%r34, %r85;
	add.s32 	%r19, %r32, %r34;
	shr.u32 	%r35, %r19, 7;
	add.s32 	%r20, %r35, 1;
	and.b32  	%r21, %r20, 7;
	setp.lt.u32 	%p3, %r19, 896;
	@%p3 bra 	$L__BB6_18;
	and.b32  	%r22, %r20, 67108856;
	mov.b32 	%r84, 0;
$L__BB6_17:
	.pragma "nounroll";
	mad.lo.s32 	%r37, %r85, %r32, %r1;
	mul.wide.s32 	%rd7, %r37, 8;
	add.s64 	%rd8, %rd3, %rd7;
	mov.b64 	%rd9, 0;
	st.global.u64 	[%rd8], %rd9;
	shl.b32 	%r38, %r32, 7;
	add.s32 	%r39, %r37, %r38;
	mul.wide.s32 	%rd10, %r39, 8;
	add.s64 	%rd11, %rd3, %rd10;
	st.global.u64 	[%rd11], %rd9;
	shl.b32 	%r40, %r32, 8;
	add.s32 	%r41, %r37, %r40;
	mul.wide.s32 	%rd12, %r41, 8;
	add.s64 	%rd13, %rd3, %rd12;
	st.global.u64 	[%rd13], %rd9;
	add.s32 	%r42, %r41, %r38;
	mul.wide.s32 	%rd14, %r42, 8;
	add.s64 	%rd15, %rd3, %rd14;
	st.global.u64 	[%rd15], %rd9;
	shl.b32 	%r43, %r32, 9;
	add.s32 	%r44, %r37, %r43;
	mul.wide.s32 	%rd16, %r44, 8;
	add.s64 	%rd17, %rd3, %rd16;
	st.global.u64 	[%rd17], %rd9;
	add.s32 	%r45, %r44, %r38;
	mul.wide.s32 	%rd18, %r45, 8;
	add.s64 	%rd19, %rd3, %rd18;
	st.global.u64 	[%rd19], %rd9;
	add.s32 	%r46, %r44, %r40;
	mul.wide.s32 	%rd20, %r46, 8;
	add.s64 	%rd21, %rd3, %rd20;
	st.global.u64 	[%rd21], %rd9;
	add.s32 	%r47, %r46, %r38;
	mul.wide.s32 	%rd22, %r47, 8;
	add.s64 	%rd23, %rd3, %rd22;
	st.global.u64 	[%rd23], %rd9;
	add.s32 	%r85, %r85, 1024;
	add.s32 	%r84, %r84, 8;
	setp.ne.s32 	%p4, %r84, %r22;
	@%p4 bra 	$L__BB6_17;
$L__BB6_18:
	setp.eq.s32 	%p5, %r21, 0;
	@%p5 bra 	$L__BB6_26;
	setp.lt.u32 	%p6, %r21, 4;
	@%p6 bra 	$L__BB6_21;
	mad.lo.s32 	%r48, %r85, %r32, %r1;
	mul.wide.s32 	%rd24, %r48, 8;
	add.s64 	%rd25, %rd3, %rd24;
	mov.b64 	%rd26, 0;
	st.global.u64 	[%rd25], %rd26;
	shl.b32 	%r49, %r32, 7;
	add.s32 	%r50, %r48, %r49;
	mul.wide.s32 	%rd27, %r50, 8;
	add.s64 	%rd28, %rd3, %rd27;
	st.global.u64 	[%rd28], %rd26;
	shl.b32 	%r51, %r32, 8;
	add.s32 	%r52, %r48, %r51;
	mul.wide.s32 	%rd29, %r52, 8;
	add.s64 	%rd30, %rd3, %rd29;
	st.global.u64 	[%rd30], %rd26;
	add.s32 	%r53, %r52, %r49;
	mul.wide.s32 	%rd31, %r53, 8;
	add.s64 	%rd32, %rd3, %rd31;
	st.global.u64 	[%rd32], %rd26;
	add.s32 	%r85, %r85, 512;
$L__BB6_21:
	and.b32  	%r54, %r20, 3;
	setp.eq.s32 	%p7, %r54, 0;
	@%p7 bra 	$L__BB6_26;
	setp.eq.s32 	%p8, %r54, 1;
	@%p8 bra 	$L__BB6_24;
	mad.lo.s32 	%r55, %r85, %r32, %r1;
	mul.wide.s32 	%rd33, %r55, 8;
	add.s64 	%rd34, %rd3, %rd33;
	mov.b64 	%rd35, 0;
	st.global.u64 	[%rd34], %rd35;
	shl.b32 	%r56, %r32, 7;
	add.s32 	%r57, %r55, %r56;
	mul.wide.s32 	%rd36, %r57, 8;
	add.s64 	%rd37, %rd3, %rd36;
	st.global.u64 	[%rd37], %rd35;
	add.s32 	%r85, %r85, 256;
$L__BB6_24:
	and.b32  	%r58, %r19, 128;
	setp.ne.s32 	%p9, %r58, 0;
	@%p9 bra 	$L__BB6_26;
	mad.lo.s32 	%r59, %r85, %r32, %r1;
	mul.wide.s32 	%rd38, %r59, 8;
	add.s64 	%rd39, %rd3, %rd38;
	mov.b64 	%rd40, 0;
	st.global.u64 	[%rd39], %rd40;
$L__BB6_26:
	ret;

}
.entry _Z62kernel_compute_scatter_matrix_interleve_col_maj_memory_sharingPdPKdS1_iii(
	.param .u64 .ptr .align 1 _Z62kernel_compute_scatter_matrix_interleve_col_maj_memory_sharingPdPKdS1_iii_param_0,
	.param .u64 .ptr .align 1 _Z62kernel_compute_scatter_matrix_interleve_col_maj_memory_sharingPdPKdS1_iii_param_1,
	.param .u64 .ptr .align 1 _Z62kernel_compute_scatter_matrix_interleve_col_maj_memory_sharingPdPKdS1_iii_param_2,
	.param .u32 _Z62kernel_compute_scatter_matrix_interleve_col_maj_memory_sharingPdPKdS1_iii_param_3,
	.param .u32 _Z62kernel_compute_scatter_matrix_interleve_col_maj_memory_sharingPdPKdS1_iii_param_4,
	.param .u32 _Z62kernel_compute_scatter_matrix_interleve_col_maj_memory_sharingPdPKdS1_iii_param_5
)
{
	.reg .pred 	%p<24>;
	.reg .b32 	%r<124>;
	.reg .b64 	%rd<79>;
	.reg .b64 	%fd<104>;

	ld.param.u64 	%rd4, [_Z62kernel_compute_scatter_matrix_interleve_col_maj_memory_sharingPdPKdS1_iii_param_0];
	ld.param.u64 	%rd5, [_Z62kernel_compute_scatter_matrix_interleve_col_maj_memory_sharingPdPKdS1_iii_param_1];
	ld.param.u64 	%rd6, [_Z62kernel_compute_scatter_matrix_interleve_col_maj_memory_sharingPdPKdS1_iii_param_2];
	ld.param.u32 	%r41, [_Z62kernel_compute_scatter_matrix_interleve_col_maj_memory_sharingPdPKdS1_iii_param_4];
	ld.param.u32 	%r42, [_Z62kernel_compute_scatter_matrix_interleve_col_maj_memory_sharingPdPKdS1_iii_param_5];
	cvta.to.global.u64 	%rd1, %rd5;
	cvta.to.global.u64 	%rd2, %rd6;
	cvta.to.global.u64 	%rd3, %rd4;
	mov.u32 	%r1, %ctaid.x;
	mov.u32 	%r121, %tid.x;
	setp.ge.s32 	%p1, %r121, %r42;
	@%p1 bra 	$L__BB7_7;
	not.b32 	%r43, %r121;
	add.s32 	%r3, %r42, %r43;
	and.b32  	%r44, %r3, 384;
	setp.eq.s32 	%p2, %r44, 384;
	mov.u32 	%r110, %r121;
	@%p2 bra 	$L__BB7_4;
	shr.u32 	%r46, %r3, 7;
	add.s32 	%r47, %r46, 1;
	and.b32  	%r4, %r47, 3;
	mov.b32 	%r109, 0;
	mov.u32 	%r50, data;
	mov.u32 	%r110, %r121;
$L__BB7_3:
	.pragma "nounroll";
	mad.lo.s32 	%r48, %r110, %r41, %r1;
	mul.wide.s32 	%rd7, %r48, 8;
	add.s64 	%rd8, %rd2, %rd7;
	ld.global.f64 	%fd15, [%rd8];
	shl.b32 	%r49, %r110, 3;
	add.s32 	%r51, %r50, %r49;
	st.shared.f64 	[%r51], %fd15;
	add.s32 	%r110, %r110, 128;
	add.s32 	%r109, %r109, 1;
	setp.ne.s32 	%p3, %r109, %r4;
	@%p3 bra 	$L__BB7_3;
$L__BB7_4:
	setp.lt.u32 	%p4, %r3, 384;
	@%p4 bra 	$L__BB7_7;
	mov.u32 	%r54, data;
	shl.b32 	%r56, %r41, 7;
	shl.b32 	%r58, %r41, 8;
$L__BB7_6:
	mad.lo.s32 	%r52, %r110, %r41, %r1;
	mul.wide.s32 	%rd9, %r52, 8;
	add.s64 	%rd10, %rd2, %rd9;
	ld.global.f64 	%fd16, [%rd10];
	shl.b32 	%r53, %r110, 3;
	add.s32 	%r55, %r54, %r53;
	st.shared.f64 	[%r55], %fd16;
	add.s32 	%r57, %r52, %r56;
	mul.wide.s32 	%rd11, %r57, 8;
	add.s64 	%rd12, %rd2, %rd11;
	ld.global.f64 	%fd17, [%rd12];
	st.shared.f64 	[%r55+1024], %fd17;
	add.s32 	%r59, %r52, %r58;
	mul.wide.s32 	%rd13, %r59, 8;
	add.s64 	%rd14, %rd2, %rd13;
	ld.global.f64 	%fd18, [%rd14];
	st.shared.f64 	[%r55+2048], %fd18;
	add.s32 	%r60, %r59, %r56;
	mul.wide.s32 	%rd15, %r60, 8;
	add.s64 	%rd16, %rd2, %rd15;
	ld.global.f64 	%fd19, [%rd16];
	st.shared.f64 	[%r55+3072], %fd19;
	add.s32 	%r110, %r110, 512;
	setp.lt.s32 	%p5, %r110, %r42;
	@%p5 bra 	$L__BB7_6;
$L__BB7_7:
	bar.sync 	0;
	setp.ge.s32 	%p6, %r121, %r41;
	@%p6 bra 	$L__BB7_33;
	setp.lt.s32 	%p7, %r42, 1;
	@%p7 bra 	$L__BB7_22;
	and.b32  	%r12, %r42, 7;
	mul.wide.u32 	%rd53, %r1, 8;
	add.s64 	%rd54, %rd1, %rd53;
	mul.wide.s32 	%rd73, %r41, 8;
$L__BB7_10:
	setp.lt.u32 	%p15, %r42, 8;
	mul.wide.u32 	%rd51, %r121, 8;
	add.s64 	%rd52, %rd1, %rd51;
	ld.global.f64 	%fd1, [%rd52];
	ld.global.f64 	%fd2, [%rd54];
	mov.b32 	%r117, 0;
	mov.f64 	%fd103, 0d0000000000000000;
	@%p15 bra 	$L__BB7_13;
	mov.u32 	%r89, data;
	add.s32 	%r114, %r89, 32;
	and.b32  	%r90, %r42, 2147483640;
	neg.s32 	%r115, %r90;
	mov.f64 	%fd103, 0d0000000000000000;
	mov.u32 	%r113, %r121;
$L__BB7_12:
	.pragma "nounroll";
	and.b32  	%r117, %r42, 2147483640;
	mul.wide.s32 	%rd55, %r113, 8;
	add.s64 	%rd56, %rd2, %rd55;
	ld.global.f64 	%fd23, [%rd56];
	sub.f64 	%fd24, %fd23, %fd1;
	ld.shared.v2.f64 	{%fd25, %fd26}, [%r114+-32];
	sub.f64 	%fd27, %fd25, %fd2;
	fma.rn.f64 	%fd28, %fd24, %fd27, %fd103;
	add.s64 	%rd58, %rd56, %rd73;
	ld.global.f64 	%fd29, [%rd58];
	sub.f64 	%fd30, %fd29, %fd1;
	sub.f64 	%fd31, %fd26, %fd2;
	fma.rn.f64 	%fd32, %fd30, %fd31, %fd28;
	add.s64 	%rd59, %rd58, %rd73;
	ld.global.f64 	%fd33, [%rd59];
	sub.f64 	%fd34, %fd33, %fd1;
	ld.shared.v2.f64 	{%fd35, %fd36}, [%r114+-16];
	sub.f64 	%fd37, %fd35, %fd2;
	fma.rn.f64 	%fd38, %fd34, %fd37, %fd32;
	add.s64 	%rd60, %rd59, %rd73;
	ld.global.f64 	%fd39, [%rd60];
	sub.f64 	%fd40, %fd39, %fd1;
	sub.f64 	%fd41, %fd36, %fd2;
	fma.rn.f64 	%fd42, %fd40, %fd41, %fd38;
	add.s64 	%rd61, %rd60, %rd73;
	ld.global.f64 	%fd43, [%rd61];
	sub.f64 	%fd44, %fd43, %fd1;
	ld.shared.v2.f64 	{%fd45, %fd46}, [%r114];
	sub.f64 	%fd47, %fd45, %fd2;
	fma.rn.f64 	%fd48, %fd44, %fd47, %fd42;
	add.s64 	%rd62, %rd61, %rd73;
	ld.global.f64 	%fd49, [%rd62];
	sub.f64 	%fd50, %fd49, %fd1;
	sub.f64 	%fd51, %fd46, %fd2;
	fma.rn.f64 	%fd52, %fd50, %fd51, %fd48;
	add.s64 	%rd63, %rd62, %rd73;
	ld.global.f64 	%fd53, [%rd63];
	sub.f64 	%fd54, %fd53, %fd1;
	ld.shared.v2.f64 	{%fd55, %fd56}, [%r114+16];
	sub.f64 	%fd57, %fd55, %fd2;
	fma.rn.f64 	%fd58, %fd54, %fd57, %fd52;
	add.s64 	%rd64, %rd63, %rd73;
	ld.global.f64 	%fd59, [%rd64];
	sub.f64 	%fd60, %fd59, %fd1;
	sub.f64 	%fd61, %fd56, %fd2;
	fma.rn.f64 	%fd103, %fd60, %fd61, %fd58;
	add.s32 	%r115, %r115, 8;
	add.s32 	%r114, %r114, 64;
	shl.b32 	%r91, %r41, 3;
	add.s32 	%r113, %r113, %r91;
	setp.ne.s32 	%p16, %r115, 0;
	@%p16 bra 	$L__BB7_12;
$L__BB7_13:
	setp.eq.s32 	%p17, %r12, 0;
	@%p17 bra 	$L__BB7_21;
	add.s32 	%r92, %r12, -1;
	setp.lt.u32 	%p18, %r92, 3;
	@%p18 bra 	$L__BB7_16;
	mad.lo.s32 	%r93, %r117, %r41, %r121;
	mul.wide.s32 	%rd65, %r93, 8;
	add.s64 	%rd66, %rd2, %rd65;
	ld.global.f64 	%fd63, [%rd66];
	sub.f64 	%fd64, %fd63, %fd1;
	shl.b32 	%r94, %r117, 3;
	mov.u32 	%r95, data;
	add.s32 	%r96, %r95, %r94;
	ld.shared.f64 	%fd65, [%r96];
	sub.f64 	%fd66, %fd65, %fd2;
	fma.rn.f64 	%fd67, %fd64, %fd66, %fd103;
	add.s64 	%rd68, %rd66, %rd73;
	ld.global.f64 	%fd68, [%rd68];
	sub.f64 	%fd69, %fd68, %fd1;
	ld.shared.f64 	%fd70, [%r96+8];
	sub.f64 	%fd71, %fd70, %fd2;
	fma.rn.f64 	%fd72, %fd69, %fd71, %fd67;
	add.s64 	%rd69, %rd68, %rd73;
	ld.global.f64 	%fd73, [%rd69];
	sub.f64 	%fd74, %fd73, %fd1;
	ld.shared.f64 	%fd75, [%r96+16];
	sub.f64 	%fd76, %fd75, %fd2;
	fma.rn.f64 	%fd77, %fd74, %fd76, %fd72;
	add.s64 	%rd70, %rd69, %rd73;
	ld.global.f64 	%fd78, [%rd70];
	sub.f64 	%fd79, %fd78, %fd1;
	ld.shared.f64 	%fd80, [%r96+24];
	sub.f64 	%fd81, %fd80, %fd2;
	fma.rn.f64 	%fd103, %fd79, %fd81, %fd77;
	add.s32 	%r117, %r117, 4;
$L__BB7_16:
	and.b32  	%r97, %r42, 3;
	setp.eq.s32 	%p19, %r97, 0;
	@%p19 bra 	$L__BB7_21;
	setp.eq.s32 	%p20, %r97, 1;
	@%p20 bra 	$L__BB7_19;
	mad.lo.s32 	%r98, %r117, %r41, %r121;
	mul.wide.s32 	%rd71, %r98, 8;
	add.s64 	%rd72, %rd2, %rd71;
	ld.global.f64 	%fd83, [%rd72];
	sub.f64 	%fd84, %fd83, %fd1;
	shl.b32 	%r99, %r117, 3;
	mov.u32 	%r100, data;
	add.s32 	%r101, %r100, %r99;
	ld.shared.f64 	%fd85, [%r101];
	sub.f64 	%fd86, %fd85, %fd2;
	fma.rn.f64 	%fd87, %fd84, %fd86, %fd103;
	add.s64 	%rd74, %rd72, %rd73;
	ld.global.f64 	%fd88, [%rd74];
	sub.f64 	%fd89, %fd88, %fd1;
	ld.shared.f64 	%fd90, [%r101+8];
	sub.f64 	%fd91, %fd90, %fd2;
	fma.rn.f64 	%fd103, %fd89, %fd91, %fd87;
	add.s32 	%r117, %r117, 2;
$L__BB7_19:
	and.b32  	%r102, %r42, 1;
	setp.eq.b32 	%p21, %r102, 1;
	not.pred 	%p22, %p21;
	@%p22 bra 	$L__BB7_21;
	mad.lo.s32 	%r103, %r117, %r41, %r121;
	mul.wide.s32 	%rd75, %r103, 8;
	add.s64 	%rd76, %rd2, %rd75;
	ld.global.f64 	%fd92, [%rd76];
	sub.f64 	%fd93, %fd92, %fd1;
	shl.b32 	%r104, %r117, 3;
	mov.u32 	%r105, data;
	add.s32 	%r106, %r105, %r104;
	ld.shared.f64 	%fd94, [%r106];
	sub.f64 	%fd95, %fd94, %fd2;
	fma.rn.f64 	%fd103, %fd93, %fd95, %fd103;
$L__BB7_21:
	mad.lo.s32 	%r107, %r121, %r41, %r1;
	mul.wide.s32 	%rd77, %r107, 8;
	add.s64 	%rd78, %rd3, %rd77;
	st.global.f64 	[%rd78], %fd103;
	add.s32 	%r121, %r121, 128;
	setp.lt.s32 	%p23, %r121, %r41;
	@%p23 bra 	$L__BB7_10;
	bra.uni 	$L__BB7_33;
$L__BB7_22:
	not.b32 	%r61, %r121;
	add.s32 	%r28, %r41, %r61;
	shr.u32 	%r62, %r28, 7;
	add.s32 	%r29, %r62, 1;
	and.b32  	%r30, %r29, 7;
	setp.lt.u32 	%p8, %r28, 896;
	@%p8 bra 	$L__BB7_25;
	and.b32  	%r31, %r29, 67108856;
	mov.b32 	%r120, 0;
$L__BB7_24:
	.pragma "nounroll";
	mad.lo.s32 	%r64, %r121, %r41, %r1;
	mul.wide.s32 	%rd17, %r64, 8;
	add.s64 	%rd18, %rd3, %rd17;
	mov.b64 	%rd19, 0;
	st.global.u64 	[%rd18], %rd19;
	shl.b32 	%r65, %r41, 7;
	add.s32 	%r66, %r64, %r65;
	mul.wide.s32 	%rd20, %r66, 8;
	add.s64 	%rd21, %rd3, %rd20;
	st.global.u64 	[%rd21], %rd19;
	shl.b32 	%r67, %r41, 8;
	add.s32 	%r68, %r64, %r67;
	mul.wide.s32 	%rd22, %r68, 8;
	add.s64 	%rd23, %rd3, %rd22;
	st.global.u64 	[%rd23], %rd19;
	add.s32 	%r69, %r68, %r65;
	mul.wide.s32 	%rd24, %r69, 8;
	add.s64 	%rd25, %rd3, %rd24;
	st.global.u64 	[%rd25], %rd19;
	shl.b32 	%r70, %r41, 9;
	add.s32 	%r71, %r64, %r70;
	mul.wide.s32 	%rd26, %r71, 8;
	add.s64 	%rd27, %rd3, %rd26;
	st.global.u64 	[%rd27], %rd19;
	add.s32 	%r72, %r71, %r65;
	mul.wide.s32 	%rd28, %r72, 8;
	add.s64 	%rd29, %rd3, %rd28;
	st.global.u64 	[%rd29], %rd19;
	add.s32 	%r73, %r71, %r67;
	mul.wide.s32 	%rd30, %r73, 8;
	add.s64 	%rd31, %rd3, %rd30;
	st.global.u64 	[%rd31], %rd19;
	add.s32 	%r74, %r73, %r65;
	mul.wide.s32 	%rd32, %r74, 8;
	add.s64 	%rd33, %rd3, %rd32;
	st.global.u64 	[%rd33], %rd19;
	add.s32 	%r121, %r121, 1024;
	add.s32 	%r120, %r120, 8;
	setp.ne.s32 	%p9, %r120, %r31;
	@%p9 bra 	$L__BB7_24;
$L__BB7_25:
	setp.eq.s32 	%p10, %r30, 0;
	@%p10 bra 	$L__BB7_33;
	setp.lt.u32 	%p11, %r30, 4;
	@%p11 bra 	$L__BB7_28;
	mad.lo.s32 	%r75, %r121, %r41, %r1;
	mul.wide.s32 	%rd34, %r75, 8;
	add.s64 	%rd35, %rd3, %rd34;
	mov.b64 	%rd36, 0;
	st.global.u64 	[%rd35], %rd36;
	shl.b32 	%r76, %r41, 7;
	add.s32 	%r77, %r75, %r76;
	mul.wide.s32 	%rd37, %r77, 8;
	add.s64 	%rd38, %rd3, %rd37;
	st.global.u64 	[%rd38], %rd36;
	shl.b32 	%r78, %r41, 8;
	add.s32 	%r79, %r75, %r78;
	mul.wide.s32 	%rd39, %r79, 8;
	add.s64 	%rd40, %rd3, %rd39;
	st.global.u64 	[%rd40], %rd36;
	add.s32 	%r80, %r79, %r76;
	mul.wide.s32 	%rd41, %r80, 8;
	add.s64 	%rd42, %rd3, %rd41;
	st.global.u64 	[%rd42], %rd36;
	add.s32 	%r121, %r121, 512;
$L__BB7_28:
	and.b32  	%r81, %r29, 3;
	setp.eq.s32 	%p12, %r81, 0;
	@%p12 bra 	$L__BB7_33;
	setp.eq.s32 	%p13, %r81, 1;
	@%p13 bra 	$L__BB7_31;
	mad.lo.s32 	%r82, %r121, %r41, %r1;
	mul.wide.s32 	%rd43, %r82, 8;
	add.s64 	%rd44, %rd3, %rd43;
	mov.b64 	%rd45, 0;
	st.global.u64 	[%rd44], %rd45;
	shl.b32 	%r83, %r41, 7;
	add.s32 	%r84, %r82, %r83;
	mul.wide.s32 	%rd46, %r84, 8;
	add.s64 	%rd47, %rd3, %rd46;
	st.global.u64 	[%rd47], %rd45;
	add.s32 	%r121, %r121, 256;
$L__BB7_31:
	and.b32  	%r85, %r28, 128;
	setp.ne.s32 	%p14, %r85, 0;
	@%p14 bra 	$L__BB7_33;
	mad.lo.s32 	%r86, %r121, %r41, %r1;
	mul.wide.s32 	%rd48, %r86, 8;
	add.s64 	%rd49, %rd3, %rd48;
	mov.b64 	%rd50, 0;
	st.global.u64 	[%rd49], %rd50;
$L__BB7_33:
	ret;

}


// ===== COMPILED SASS (sm_100) =====

	.target	sm_100

	.elftype	@"ET_EXEC"


//--------------------- .note.nv.tkinfo           --------------------------
	.section	.note.nv.tkinfo,"",@"SHT_NOTE"
	.sectionflags	@"SHF_NOTE_NV_TKINFO"
	.tkinfo
        /*0018*/ 	.word	0x00000002
        /*0030*/ 	.string	""
        /*0030*/ 	.string	"ptxas"
        /*0030*/ 	.string	"Cuda compilation tools, release 13.0, V13.0.88"
        /*0030*/ 	.string	"Build cuda_13.0.r13.0/compiler.36424714_0"
        /*0030*/ 	.string	"-arch sm_100 -m 64 "



//--------------------- .note.nv.cuinfo           --------------------------
	.section	.note.nv.cuinfo,"",@"SHT_NOTE"
	.sectionflags	@"SHF_NOTE_NV_CUINFO"
        /*0018*/ 	.short	0x0002
        /*001a*/ 	.short	0x0064
        /*001c*/ 	.short	0x0082
	.zero		2


//--------------------- .nv.info                  --------------------------
	.section	.nv.info,"",@"SHT_CUDA_INFO"
	.align	4


	//----- nvinfo : EIATTR_REGCOUNT
	.align		4
        /*0000*/ 	.byte	0x04, 0x2f
        /*0002*/ 	.short	(.L_1 - .L_0)
	.align		4
.L_0:
        /*0004*/ 	.word	index@(_Z33kernel_compute_scatter_matrix_seqPdPKdS1_iii)
        /*0008*/ 	.word	0x00000020


	//----- nvinfo : EIATTR_FRAME_SIZE
	.align		4
.L_1:
        /*000c*/ 	.byte	0x04, 0x11
        /*000e*/ 	.short	(.L_3 - .L_2)
	.align		4
.L_2:
        /*0010*/ 	.word	index@(_Z33kernel_compute_scatter_matrix_seqPdPKdS1_iii)
        /*0014*/ 	.word	0x00000000


	//----- nvinfo : EIATTR_REGCOUNT
	.align		4
.L_3:
        /*0018*/ 	.byte	0x04, 0x2f
        /*001a*/ 	.short	(.L_5 - .L_4)
	.align		4
.L_4:
        /*001c*/ 	.word	index@(_Z48kernel_compute_scatter_matrix_seq_memory_sharingPdPKdS1_iii)
        /*0020*/ 	.word	0x00000020


	//----- nvinfo : EIATTR_FRAME_SIZE
	.align		4
.L_5:
        /*0024*/ 	.byte	0x04, 0x11
        /*0026*/ 	.short	(.L_7 - .L_6)
	.align		4
.L_6:
        /*0028*/ 	.word	index@(_Z48kernel_compute_scatter_matrix_seq_memory_sharingPdPKdS1_iii)
        /*002c*/ 	.word	0x00000000


	//----- nvinfo : EIATTR_REGCOUNT
	.align		4
.L_7:
        /*0030*/ 	.byte	0x04, 0x2f
        /*0032*/ 	.short	(.L_9 - .L_8)
	.align		4
.L_8:
        /*0034*/ 	.word	index@(_Z39kernel_compute_scatter_matrix_interlevePdPKdS1_iii)
        /*0038*/ 	.word	0x00000020


	//----- nvinfo : EIATTR_FRAME_SIZE
	.align		4
.L_9:
        /*003c*/ 	.byte	0x04, 0x11
        /*003e*/ 	.short	(.L_11 - .L_10)
	.align		4
.L_10:
        /*0040*/ 	.word	index@(_Z39kernel_compute_scatter_matrix_interlevePdPKdS1_iii)
        /*0044*/ 	.word	0x00000000


	//----- nvinfo : EIATTR_REGCOUNT
	.align		4
.L_11:
        /*0048*/ 	.byte	0x04, 0x2f
        /*004a*/ 	.short	(.L_13 - .L_12)
	.align		4
.L_12:
        /*004c*/ 	.word	index@(_Z54kernel_compute_scatter_matrix_interleve_memory_sharingPdPKdS1_iii)
        /*0050*/ 	.word	0x00000020


	//----- nvinfo : EIATTR_FRAME_SIZE
	.align		4
.L_13:
        /*0054*/ 	.byte	0x04, 0x11
        /*0056*/ 	.short	(.L_15 - .L_14)
	.align		4
.L_14:
        /*0058*/ 	.word	index@(_Z54kernel_compute_scatter_matrix_interleve_memory_sharingPdPKdS1_iii)
        /*005c*/ 	.word	0x00000000


	//----- nvinfo : EIATTR_REGCOUNT
	.align		4
.L_15:
        /*0060*/ 	.byte	0x04, 0x2f
        /*0062*/ 	.short	(.L_17 - .L_16)
	.align		4
.L_16:
        /*0064*/ 	.word	index@(_Z41kernel_compute_scatter_matrix_seq_col_majPdPKdS1_iii)
        /*0068*/ 	.word	0x00000020


	//----- nvinfo : EIATTR_FRAME_SIZE
	.align		4
.L_17:
        /*006c*/ 	.byte	0x04, 0x11
        /*006e*/ 	.short	(.L_19 - .L_18)
	.align		4
.L_18:
        /*0070*/ 	.word	index@(_Z41kernel_compute_scatter_matrix_seq_col_majPdPKdS1_iii)
        /*0074*/ 	.word	0x00000000


	//----- nvinfo : EIATTR_REGCOUNT
	.align		4
.L_19:
        /*0078*/ 	.byte	0x04, 0x2f
        /*007a*/ 	.short	(.L_21 - .L_20)
	.align		4
.L_20:
        /*007c*/ 	.word	index@(_Z56kernel_compute_scatter_matrix_seq_col_maj_memory_sharingPdPKdS1_iii)
        /*0080*/ 	.word	0x00000020


	//----- nvinfo : EIATTR_FRAME_SIZE
	.align		4
.L_21:
        /*0084*/ 	.byte	0x04, 0x11
        /*0086*/ 	.short	(.L_23 - .L_22)
	.align		4
.L_22:
        /*0088*/ 	.word	index@(_Z56kernel_compute_scatter_matrix_seq_col_maj_memory_sharingPdPKdS1_iii)
        /*008c*/ 	.word	0x00000000


	//----- nvinfo : EIATTR_REGCOUNT
	.align		4
.L_23:
        /*0090*/ 	.byte	0x04, 0x2f
        /*0092*/ 	.short	(.L_25 - .L_24)
	.align		4
.L_24:
        /*0094*/ 	.word	index@(_Z47kernel_compute_scatter_matrix_interleve_col_majPdPKdS1_iii)
        /*0098*/ 	.word	0x00000020


	//----- nvinfo : EIATTR_FRAME_SIZE
	.align		4
.L_25:
        /*009c*/ 	.byte	0x04, 0x11
        /*009e*/ 	.short	(.L_27 - .L_26)
	.align		4
.L_26:
        /*00a0*/ 	.word	index@(_Z47kernel_compute_scatter_matrix_interleve_col_majPdPKdS1_iii)
        /*00a4*/ 	.word	0x00000000


	//----- nvinfo : EIATTR_REGCOUNT
	.align		4
.L_27:
        /*00a8*/ 	.byte	0x04, 0x2f
        /*00aa*/ 	.short	(.L_29 - .L_28)
	.align		4
.L_28:
        /*00ac*/ 	.word	index@(_Z62kernel_compute_scatter_matrix_interleve_col_maj_memory_sharingPdPKdS1_iii)
        /*00b0*/ 	.word	0x00000020


	//----- nvinfo : EIATTR_FRAME_SIZE
	.align		4
.L_29:
        /*00b4*/ 	.byte	0x04, 0x11
        /*00b6*/ 	.short	(.L_31 - .L_30)
	.align		4
.L_30:
        /*00b8*/ 	.word	index@(_Z62kernel_compute_scatter_matrix_interleve_col_maj_memory_sharingPdPKdS1_iii)
        /*00bc*/ 	.word	0x00000000


	//----- nvinfo : EIATTR_MIN_STACK_SIZE
	.align		4
.L_31:
        /*00c0*/ 	.byte	0x04, 0x12
        /*00c2*/ 	.short	(.L_33 - .L_32)
	.align		4
.L_32:
        /*00c4*/ 	.word	index@(_Z62kernel_compute_scatter_matrix_interleve_col_maj_memory_sharingPdPKdS1_iii)
        /*00c8*/ 	.word	0x00000000


	//----- nvinfo : EIATTR_MIN_STACK_SIZE
	.align		4
.L_33:
        /*00cc*/ 	.byte	0x04, 0x12
        /*00ce*/ 	.short	(.L_35 - .L_34)
	.align		4
.L_34:
        /*00d0*/ 	.word	index@(_Z47kernel_compute_scatter_matrix_interleve_col_majPdPKdS1_iii)
        /*00d4*/ 	.word	0x00000000


	//----- nvinfo : EIATTR_MIN_STACK_SIZE
	.align		4
.L_35:
        /*00d8*/ 	.byte	0x04, 0x12
        /*00da*/ 	.short	(.L_37 - .L_36)
	.align		4
.L_36:
        /*00dc*/ 	.word	index@(_Z56kernel_compute_scatter_matrix_seq_col_maj_memory_sharingPdPKdS1_iii)
        /*00e0*/ 	.word	0x00000000


	//----- nvinfo : EIATTR_MIN_STACK_SIZE
	.align		4
.L_37:
        /*00e4*/ 	.byte	0x04, 0x12
        /*00e6*/ 	.short	(.L_39 - .L_38)
	.align		4
.L_38:
        /*00e8*/ 	.word	index@(_Z41kernel_compute_scatter_matrix_seq_col_majPdPKdS1_iii)
        /*00ec*/ 	.word	0x00000000


	//----- nvinfo : EIATTR_MIN_STACK_SIZE
	.align		4
.L_39:
        /*00f0*/ 	.byte	0x04, 0x12
        /*00f2*/ 	.short	(.L_41 - .L_40)
	.align		4
.L_40:
        /*00f4*/ 	.word	index@(_Z54kernel_compute_scatter_matrix_interleve_memory_sharingPdPKdS1_iii)
        /*00f8*/ 	.word	0x00000000


	//----- nvinfo : EIATTR_MIN_STACK_SIZE
	.align		4
.L_41:
        /*00fc*/ 	.byte	0x04, 0x12
        /*00fe*/ 	.short	(.L_43 - .L_42)
	.align		4
.L_42:
        /*0100*/ 	.word	index@(_Z39kernel_compute_scatter_matrix_interlevePdPKdS1_iii)
        /*0104*/ 	.word	0x00000000


	//----- nvinfo : EIATTR_MIN_STACK_SIZE
	.align		4
.L_43:
        /*0108*/ 	.byte	0x04, 0x12
        /*010a*/ 	.short	(.L_45 - .L_44)
	.align		4
.L_44:
        /*010c*/ 	.word	index@(_Z48kernel_compute_scatter_matrix_seq_memory_sharingPdPKdS1_iii)
        /*0110*/ 	.word	0x00000000


	//----- nvinfo : EIATTR_MIN_STACK_SIZE
	.align		4
.L_45:
        /*0114*/ 	.byte	0x04, 0x12
        /*0116*/ 	.short	(.L_47 - .L_46)
	.align		4
.L_46:
        /*0118*/ 	.word	index@(_Z33kernel_compute_scatter_matrix_seqPdPKdS1_iii)
        /*011c*/ 	.word	0x00000000
.L_47:


//--------------------- .nv.compat                --------------------------
	.section	.nv.compat,"",@"SHT_CUDA_COMPAT_INFO"
	.align	4
        /*0000*/ 	.byte	0x02, 0x09, 0x00, 0x00, 0x02, 0x02, 0x01, 0x00, 0x02, 0x05, 0x05, 0x00, 0x03, 0x07, 0x01, 0x01
        /*0010*/ 	.byte	0x02, 0x03, 0x00, 0x00, 0x02, 0x06, 0x01, 0x00, 0x04, 0x0b, 0x08, 0x00, 0x01, 0x00, 0x00, 0x00
        /*0020*/ 	.byte	0x00, 0x00, 0x00, 0x00


//--------------------- .nv.info._Z62kernel_compute_scatter_matrix_interleve_col_maj_memory_sharingPdPKdS1_iii --------------------------
	.section	.nv.info._Z62kernel_compute_scatter_matrix_interleve_col_maj_memory_sharingPdPKdS1_iii,"",@"SHT_CUDA_INFO"
	.sectionflags	@""
	.align	4


	//----- nvinfo : EIATTR_CUDA_API_VERSION
	.align		4
        /*0000*/ 	.byte	0x04, 0x37
        /*0002*/ 	.short	(.L_49 - .L_48)
.L_48:
        /*0004*/ 	.word	0x00000082


	//----- nvinfo : EIATTR_KPARAM_INFO
	.align		4
.L_49:
        /*0008*/ 	.byte	0x04, 0x17
        /*000a*/ 	.short	(.L_51 - .L_50)
.L_50:
        /*000c*/ 	.word	0x00000000
        /*0010*/ 	.short	0x0005
        /*0012*/ 	.short	0x0020
        /*0014*/ 	.byte	0x00, 0xf0, 0x11, 0x00


	//----- nvinfo : EIATTR_KPARAM_INFO
	.align		4
.L_51:
        /*0018*/ 	.byte	0x04, 0x17
        /*001a*/ 	.short	(.L_53 - .L_52)
.L_52:
        /*001c*/ 	.word	0x00000000
        /*0020*/ 	.short	0x0004
        /*0022*/ 	.short	0x001c
        /*0024*/ 	.byte	0x00, 0xf0, 0x11, 0x00


	//----- nvinfo : EIATTR_KPARAM_INFO
	.align		4
.L_53:
        /*0028*/ 	.byte	0x04, 0x17
        /*002a*/ 	.short	(.L_55 - .L_54)
.L_54:
        /*002c*/ 	.word	0x00000000
        /*0030*/ 	.short	0x0003
        /*0032*/ 	.short	0x0018
        /*0034*/ 	.byte	0x00, 0xf0, 0x11, 0x00


	//----- nvinfo : EIATTR_KPARAM_INFO
	.align		4
.L_55:
        /*0038*/ 	.byte	0x04, 0x17
        /*003a*/ 	.short	(.L_57 - .L_56)
.L_56:
        /*003c*/ 	.word	0x00000000
        /*0040*/ 	.short	0x0002
        /*0042*/ 	.short	0x0010
        /*0044*/ 	.byte	0x00, 0xf5, 0x21, 0x00


	//----- nvinfo : EIATTR_KPARAM_INFO
	.align		4
.L_57:
        /*0048*/ 	.byte	0x04, 0x17
        /*004a*/ 	.short	(.L_59 - .L_58)
.L_58:
        /*004c*/ 	.word	0x00000000
        /*0050*/ 	.short	0x0001
        /*0052*/ 	.short	0x0008
        /*0054*/ 	.byte	0x00, 0xf5, 0x21, 0x00


	//----- nvinfo : EIATTR_KPARAM_INFO
	.align		4
.L_59:
        /*0058*/ 	.byte	0x04, 0x17
        /*005a*/ 	.short	(.L_61 - .L_60)
.L_60:
        /*005c*/ 	.word	0x00000000
        /*0060*/ 	.short	0x0000
        /*0062*/ 	.short	0x0000
        /*0064*/ 	.byte	0x00, 0xf5, 0x21, 0x00


	//----- nvinfo : EIATTR_SPARSE_MMA_MASK
	.align		4
.L_61:
        /*0068*/ 	.byte	0x03, 0x50
        /*006a*/ 	.short	0x0000


	//----- nvinfo : EIATTR_MAXREG_COUNT
	.align		4
        /*006c*/ 	.byte	0x03, 0x1b
        /*006e*/ 	.short	0x00ff


	//----- nvinfo : EIATTR_NUM_BARRIERS
	.align		4
        /*0070*/ 	.byte	0x02, 0x4c
        /*0072*/ 	.byte	0x01
	.zero		1


	//----- nvinfo : EIATTR_MERCURY_ISA_VERSION
	.align		4
        /*0074*/ 	.byte	0x03, 0x5f
        /*0076*/ 	.short	0x0101


	//----- nvinfo : EIATTR_VRC_CTA_INIT_COUNT
	.align		4
        /*0078*/ 	.byte	0x02, 0x4a
	.zero		1
	.zero		1


	//----- nvinfo : EIATTR_EXIT_INSTR_OFFSETS
	.align		4
        /*007c*/ 	.byte	0x04, 0x1c
        /*007e*/ 	.short	(.L_63 - .L_62)


	//   ....[0]....
.L_62:
        /*0080*/ 	.word	0x00000bc0


	//   ....[1]....
        /*0084*/ 	.word	0x00001570


	//   ....[2]....
        /*0088*/ 	.word	0x00001800


	//   ....[3]....
        /*008c*/ 	.word	0x00001940


	//   ....[4]....
        /*0090*/ 	.word	0x000019e0


	//   ....[5]....
        /*0094*/ 	.word	0x00001a40


	//----- nvinfo : EIATTR_CRS_STACK_SIZE
	.align		4
.L_63:
        /*0098*/ 	.byte	0x04, 0x1e
        /*009a*/ 	.short	(.L_65 - .L_64)
.L_64:
        /*009c*/ 	.word	0x00000000


	//----- nvinfo : EIATTR_CBANK_PARAM_SIZE
	.align		4
.L_65:
        /*00a0*/ 	.byte	0x03, 0x19
        /*00a2*/ 	.short	0x0024


	//----- nvinfo : EIATTR_PARAM_CBANK
	.align		4
        /*00a4*/ 	.byte	0x04, 0x0a
        /*00a6*/ 	.short	(.L_67 - .L_66)
	.align		4
.L_66:
        /*00a8*/ 	.word	index@(.nv.constant0._Z62kernel_compute_scatter_matrix_interleve_col_maj_memory_sharingPdPKdS1_iii)
        /*00ac*/ 	.short	0x0380
        /*00ae*/ 	.short	0x0024


	//----- nvinfo : EIATTR_SW_WAR
	.align		4
.L_67:
        /*00b0*/ 	.byte	0x04, 0x36
        /*00b2*/ 	.short	(.L_69 - .L_68)
.L_68:
        /*00b4*/ 	.word	0x00000008
.L_69:


//--------------------- .nv.info._Z47kernel_compute_scatter_matrix_interleve_col_majPdPKdS1_iii --------------------------
	.section	.nv.info._Z47kernel_compute_scatter_matrix_interleve_col_majPdPKdS1_iii,"",@"SHT_CUDA_INFO"
	.sectionflags	@""
	.align	4


	//----- nvinfo : EIATTR_CUDA_API_VERSION
	.align		4
        /*0000*/ 	.byte	0x04, 0x37
        /*0002*/ 	.short	(.L_71 - .L_70)
.L_70:
        /*0004*/ 	.word	0x00000082


	//----- nvinfo : EIATTR_KPARAM_INFO
	.align		4
.L_71:
        /*0008*/ 	.byte	0x04, 0x17
        /*000a*/ 	.short	(.L_73 - .L_72)
.L_72:
        /*000c*/ 	.word	0x00000000
        /*0010*/ 	.short	0x0005
        /*0012*/ 	.short	0x0020
        /*0014*/ 	.byte	0x00, 0xf0, 0x11, 0x00


	//----- nvinfo : EIATTR_KPARAM_INFO
	.align		4
.L_73:
        /*0018*/ 	.byte	0x04, 0x17
        /*001a*/ 	.short	(.L_75 - .L_74)
.L_74:
        /*001c*/ 	.word	0x00000000
        /*0020*/ 	.short	0x0004
        /*0022*/ 	.short	0x001c
        /*0024*/ 	.byte	0x00, 0xf0, 0x11, 0x00


	//----- nvinfo : EIATTR_KPARAM_INFO
	.align		4
.L_75:
        /*0028*/ 	.byte	0x04, 0x17
        /*002a*/ 	.short	(.L_77 - .L_76)
.L_76:
        /*002c*/ 	.word	0x00000000
        /*0030*/ 	.short	0x0003
        /*0032*/ 	.short	0x0018
        /*0034*/ 	.byte	0x00, 0xf0, 0x11, 0x00


	//----- nvinfo : EIATTR_KPARAM_INFO
	.align		4
.L_77:
        /*0038*/ 	.byte	0x04, 0x17
        /*003a*/ 	.short	(.L_79 - .L_78)
.L_78:
        /*003c*/ 	.word	0x00000000
        /*0040*/ 	.short	0x0002
        /*0042*/ 	.short	0x0010
        /*0044*/ 	.byte	0x00, 0xf5, 0x21, 0x00


	//----- nvinfo : EIATTR_KPARAM_INFO
	.align		4
.L_79:
        /*0048*/ 	.byte	0x04, 0x17
        /*004a*/ 	.short	(.L_81 - .L_80)
.L_80:
        /*004c*/ 	.word	0x00000000
        /*0050*/ 	.short	0x0001
        /*0052*/ 	.short	0x0008
        /*0054*/ 	.byte	0x00, 0xf5, 0x21, 0x00


	//----- nvinfo : EIATTR_KPARAM_INFO
	.align		4
.L_81:
        /*0058*/ 	.byte	0x04, 0x17
        /*005a*/ 	.short	(.L_83 - .L_82)
.L_82:
        /*005c*/ 	.word	0x00000000
        /*0060*/ 	.short	0x0000
        /*0062*/ 	.short	0x0000
        /*0064*/ 	.byte	0x00, 0xf5, 0x21, 0x00


	//----- nvinfo : EIATTR_SPARSE_MMA_MASK
	.align		4
.L_83:
        /*0068*/ 	.byte	0x03, 0x50
        /*006a*/ 	.short	0x0000


	//----- nvinfo : EIATTR_MAXREG_COUNT
	.align		4
        /*006c*/ 	.byte	0x03, 0x1b
        /*006e*/ 	.short	0x00ff


	//----- nvinfo : EIATTR_MERCURY_ISA_VERSION
	.align		4
        /*0070*/ 	.byte	0x03, 0x5f
        /*0072*/ 	.short	0x0101


	//----- nvinfo : EIATTR_VRC_CTA_INIT_COUNT
	.align		4
        /*0074*/ 	.byte	0x02, 0x4a
	.zero		1
	.zero		1


	//----- nvinfo : EIATTR_EXIT_INSTR_OFFSETS
	.align		4
        /*0078*/ 	.byte	0x04, 0x1c
        /*007a*/ 	.short	(.L_85 - .L_84)


	//   ....[0]....
.L_84:
        /*007c*/ 	.word	0x00000040


	//   ....[1]....
        /*0080*/ 	.word	0x00000ab0


	//   ....[2]....
        /*0084*/ 	.word	0x00000d40


	//   ....[3]....
        /*0088*/ 	.word	0x00000e80


	//   ....[4]....
        /*008c*/ 	.word	0x00000f20


	//   ....[5]....
        /*0090*/ 	.word	0x00000f80


	//----- nvinfo : EIATTR_CRS_STACK_SIZE
	.align		4
.L_85:
        /*0094*/ 	.byte	0x04, 0x1e
        /*0096*/ 	.short	(.L_87 - .L_86)
.L_86:
        /*0098*/ 	.word	0x00000000


	//----- nvinfo : EIATTR_CBANK_PARAM_SIZE
	.align		4
.L_87:
        /*009c*/ 	.byte	0x03, 0x19
        /*009e*/ 	.short	0x0024


	//----- nvinfo : EIATTR_PARAM_CBANK
	.align		4
        /*00a0*/ 	.byte	0x04, 0x0a
        /*00a2*/ 	.short	(.L_89 - .L_88)
	.align		4
.L_88:
        /*00a4*/ 	.word	index@(.nv.constant0._Z47kernel_compute_scatter_matrix_interleve_col_majPdPKdS1_iii)
        /*00a8*/ 	.short	0x0380
        /*00aa*/ 	.short	0x0024


	//----- nvinfo : EIATTR_SW_WAR
	.align		4
.L_89:
        /*00ac*/ 	.byte	0x04, 0x36
        /*00ae*/ 	.short	(.L_91 - .L_90)
.L_90:
        /*00b0*/ 	.word	0x00000008
.L_91:


//--------------------- .nv.info._Z56kernel_compute_scatter_matrix_seq_col_maj_memory_sharingPdPKdS1_iii --------------------------
	.section	.nv.info._Z56kernel_compute_scatter_matrix_seq_col_maj_memory_sharingPdPKdS1_iii,"",@"SHT_CUDA_INFO"
	.sectionflags	@""
	.align	4


	//----- nvinfo : EIATTR_CUDA_API_VERSION
	.align		4
        /*0000*/ 	.byte	0x04, 0x37
        /*0002*/ 	.short	(.L_93 - .L_92)
.L_92:
        /*0004*/ 	.word	0x00000082


	//----- nvinfo : EIATTR_KPARAM_INFO
	.align		4
.L_93:
        /*0008*/ 	.byte	0x04, 0x17
        /*000a*/ 	.short	(.L_95 - .L_94)
.L_94:
        /*000c*/ 	.word	0x00000000
        /*0010*/ 	.short	0x0005
        /*0012*/ 	.short	0x0020
        /*0014*/ 	.byte	0x00, 0xf0, 0x11, 0x00


	//----- nvinfo : EIATTR_KPARAM_INFO
	.align		4
.L_95:
        /*0018*/ 	.byte	0x04, 0x17
        /*001a*/ 	.short	(.L_97 - .L_96)
.L_96:
        /*001c*/ 	.word	0x00000000
        /*0020*/ 	.short	0x0004
        /*0022*/ 	.short	0x001c
        /*0024*/ 	.byte	0x00, 0xf0, 0x11, 0x00


	//----- nvinfo : EIATTR_KPARAM_INFO
	.align		4
.L_97:
        /*0028*/ 	.byte	0x04, 0x17
        /*002a*/ 	.short	(.L_99 - .L_98)
.L_98:
        /*002c*/ 	.word	0x00000000
        /*0030*/ 	.short	0x0003
        /*0032*/ 	.short	0x0018
        /*0034*/ 	.byte	0x00, 0xf0, 0x11, 0x00


	//----- nvinfo : EIATTR_KPARAM_INFO
	.align		4
.L_99:
        /*0038*/ 	.byte	0x04, 0x17
        /*003a*/ 	.short	(.L_101 - .L_100)
.L_100:
        /*003c*/ 	.word	0x00000000
        /*0040*/ 	.short	0x0002
        /*0042*/ 	.short	0x0010
        /*0044*/ 	.byte	0x00, 0xf5, 0x21, 0x00


	//----- nvinfo : EIATTR_KPARAM_INFO
	.align		4
.L_101:
        /*0048*/ 	.byte	0x04, 0x17
        /*004a*/ 	.short	(.L_103 - .L_102)
.L_102:
        /*004c*/ 	.word	0x00000000
        /*0050*/ 	.short	0x0001
        /*0052*/ 	.short	0x0008
        /*0054*/ 	.byte	0x00, 0xf5, 0x21, 0x00


	//----- nvinfo : EIATTR_KPARAM_INFO
	.align		4
.L_103:
        /*0058*/ 	.byte	0x04, 0x17
        /*005a*/ 	.short	(.L_105 - .L_104)
.L_104:
        /*005c*/ 	.word	0x00000000
        /*0060*/ 	.short	0x0000
        /*0062*/ 	.short	0x0000
        /*0064*/ 	.byte	0x00, 0xf5, 0x21, 0x00


	//----- nvinfo : EIATTR_SPARSE_MMA_MASK
	.align		4
.L_105:
        /*0068*/ 	.byte	0x03, 0x50
        /*006a*/ 	.short	0x0000


	//----- nvinfo : EIATTR_MAXREG_COUNT
	.align		4
        /*006c*/ 	.byte	0x03, 0x1b
        /*006e*/ 	.short	0x00ff


	//----- nvinfo : EIATTR_NUM_BARRIERS
	.align		4
        /*0070*/ 	.byte	0x02, 0x4c
        /*0072*/ 	.byte	0x01
	.zero		1


	//----- nvinfo : EIATTR_MERCURY_ISA_VERSION
	.align		4
        /*0074*/ 	.byte	0x03, 0x5f
        /*0076*/ 	.short	0x0101


	//----- nvinfo : EIATTR_VRC_CTA_INIT_COUNT
	.align		4
        /*0078*/ 	.byte	0x02, 0x4a
	.zero		1
	.zero		1


	//----- nvinfo : EIATTR_EXIT_INSTR_OFFSETS
	.align		4
        /*007c*/ 	.byte	0x04, 0x1c
        /*007e*/ 	.short	(.L_107 - .L_106)


	//   ....[0]....
.L_106:
        /*0080*/ 	.word	0x00000bd0


	//   ....[1]....
        /*0084*/ 	.word	0x000015b0


	//   ....[2]....
        /*0088*/ 	.word	0x00001cf0


	//   ....[3]....
        /*008c*/ 	.word	0x00001d90


	//----- nvinfo : EIATTR_CRS_STACK_SIZE
	.align		4
.L_107:
        /*0090*/ 	.byte	0x04, 0x1e
        /*0092*/ 	.short	(.L_109 - .L_108)
.L_108:
        /*0094*/ 	.word	0x00000000


	//----- nvinfo : EIATTR_CBANK_PARAM_SIZE
	.align		4
.L_109:
        /*0098*/ 	.byte	0x03, 0x19
        /*009a*/ 	.short	0x0024


	//----- nvinfo : EIATTR_PARAM_CBANK
	.align		4
        /*009c*/ 	.byte	0x04, 0x0a
        /*009e*/ 	.short	(.L_111 - .L_110)
	.align		4
.L_110:
        /*00a0*/ 	.word	index@(.nv.constant0._Z56kernel_compute_scatter_matrix_seq_col_maj_memory_sharingPdPKdS1_iii)
        /*00a4*/ 	.short	0x0380
        /*00a6*/ 	.short	0x0024


	//----- nvinfo : EIATTR_SW_WAR
	.align		4
.L_111:
        /*00a8*/ 	.byte	0x04, 0x36
        /*00aa*/ 	.short	(.L_113 - .L_112)
.L_112:
        /*00ac*/ 	.word	0x00000008
.L_113:


//--------------------- .nv.info._Z41kernel_compute_scatter_matrix_seq_col_majPdPKdS1_iii --------------------------
	.section	.nv.info._Z41kernel_compute_scatter_matrix_seq_col_majPdPKdS1_iii,"",@"SHT_CUDA_INFO"
	.sectionflags	@""
	.align	4


	//----- nvinfo : EIATTR_CUDA_API_VERSION
	.align		4
        /*0000*/ 	.byte	0x04, 0x37
        /*0002*/ 	.short	(.L_115 - .L_114)
.L_114:
        /*0004*/ 	.word	0x00000082


	//----- nvinfo : EIATTR_KPARAM_INFO
	.align		4
.L_115:
        /*0008*/ 	.byte	0x04, 0x17
        /*000a*/ 	.short	(.L_117 - .L_116)
.L_116:
        /*000c*/ 	.word	0x00000000
        /*0010*/ 	.short	0x0005
        /*0012*/ 	.short	0x0020
        /*0014*/ 	.byte	0x00, 0xf0, 0x11, 0x00


	//----- nvinfo : EIATTR_KPARAM_INFO
	.align		4
.L_117:
        /*0018*/ 	.byte	0x04, 0x17
        /*001a*/ 	.short	(.L_119 - .L_118)
.L_118:
        /*001c*/ 	.word	0x00000000
        /*0020*/ 	.short	0x0004
        /*0022*/ 	.short	0x001c
        /*0024*/ 	.byte	0x00, 0xf0, 0x11, 0x00


	//----- nvinfo : EIATTR_KPARAM_INFO
	.align		4
.L_119:
        /*0028*/ 	.byte	0x04, 0x17
        /*002a*/ 	.short	(.L_121 - .L_120)
.L_120:
        /*002c*/ 	.word	0x00000000
        /*0030*/ 	.short	0x0003
        /*0032*/ 	.short	0x0018
        /*0034*/ 	.byte	0x00, 0xf0, 0x11, 0x00


	//----- nvinfo : EIATTR_KPARAM_INFO
	.align		4
.L_121:
        /*0038*/ 	.byte	0x04, 0x17
        /*003a*/ 	.short	(.L_123 - .L_122)
.L_122:
        /*003c*/ 	.word	0x00000000
        /*0040*/ 	.short	0x0002
        /*0042*/ 	.short	0x0010
        /*0044*/ 	.byte	0x00, 0xf5, 0x21, 0x00


	//----- nvinfo : EIATTR_KPARAM_INFO
	.align		4
.L_123:
        /*0048*/ 	.byte	0x04, 0x17
        /*004a*/ 	.short	(.L_125 - .L_124)
.L_124:
        /*004c*/ 	.word	0x00000000
        /*0050*/ 	.short	0x0001
        /*0052*/ 	.short	0x0008
        /*0054*/ 	.byte	0x00, 0xf5, 0x21, 0x00


	//----- nvinfo : EIATTR_KPARAM_INFO
	.align		4
.L_125:
        /*0058*/ 	.byte	0x04, 0x17
        /*005a*/ 	.short	(.L_127 - .L_126)
.L_126:
        /*005c*/ 	.word	0x00000000
        /*0060*/ 	.short	0x0000
        /*0062*/ 	.short	0x0000
        /*0064*/ 	.byte	0x00, 0xf5, 0x21, 0x00


	//----- nvinfo : EIATTR_SPARSE_MMA_MASK
	.align		4
.L_127:
        /*0068*/ 	.byte	0x03, 0x50
        /*006a*/ 	.short	0x0000


	//----- nvinfo : EIATTR_MAXREG_COUNT
	.align		4
        /*006c*/ 	.byte	0x03, 0x1b
        /*006e*/ 	.short	0x00ff


	//----- nvinfo : EIATTR_MERCURY_ISA_VERSION
	.align		4
        /*0070*/ 	.byte	0x03, 0x5f
        /*0072*/ 	.short	0x0101


	//----- nvinfo : EIATTR_VRC_CTA_INIT_COUNT
	.align		4
        /*0074*/ 	.byte	0x02, 0x4a
	.zero		1
	.zero		1


	//----- nvinfo : EIATTR_EXIT_INSTR_OFFSETS
	.align		4
        /*0078*/ 	.byte	0x04, 0x1c
        /*007a*/ 	.short	(.L_129 - .L_128)


	//   ....[0]....
.L_128:
        /*007c*/ 	.word	0x00000060


	//   ....[1]....
        /*0080*/ 	.word	0x00000b10


	//   ....[2]....
        /*0084*/ 	.word	0x00001250


	//   ....[3]....
        /*0088*/ 	.word	0x000012f0


	//----- nvinfo : EIATTR_CRS_STACK_SIZE
	.align		4
.L_129:
        /*008c*/ 	.byte	0x04, 0x1e
        /*008e*/ 	.short	(.L_131 - .L_130)
.L_130:
        /*0090*/ 	.word	0x00000000


	//----- nvinfo : EIATTR_CBANK_PARAM_SIZE
	.align		4
.L_131:
        /*0094*/ 	.byte	0x03, 0x19
        /*0096*/ 	.short	0x0024


	//----- nvinfo : EIATTR_PARAM_CBANK
	.align		4
        /*0098*/ 	.byte	0x04, 0x0a
        /*009a*/ 	.short	(.L_133 - .L_132)
	.align		4
.L_132:
        /*009c*/ 	.word	index@(.nv.constant0._Z41kernel_compute_scatter_matrix_seq_col_majPdPKdS1_iii)
        /*00a0*/ 	.short	0x0380
        /*00a2*/ 	.short	0x0024


	//----- nvinfo : EIATTR_SW_WAR
	.align		4
.L_133:
        /*00a4*/ 	.byte	0x04, 0x36
        /*00a6*/ 	.short	(.L_135 - .L_134)
.L_134:
        /*00a8*/ 	.word	0x00000008
.L_135:


//--------------------- .nv.info._Z54kernel_compute_scatter_matrix_interleve_memory_sharingPdPKdS1_iii --------------------------
	.section	.nv.info._Z54kernel_compute_scatter_matrix_interleve_memory_sharingPdPKdS1_iii,"",@"SHT_CUDA_INFO"
	.sectionflags	@""
	.align	4


	//----- nvinfo : EIATTR_CUDA_API_VERSION
	.align		4
        /*0000*/ 	.byte	0x04, 0x37
        /*0002*/ 	.short	(.L_137 - .L_136)
.L_136:
        /*0004*/ 	.word	0x00000082


	//----- nvinfo : EIATTR_KPARAM_INFO
	.align		4
.L_137:
        /*0008*/ 	.byte	0x04, 0x17
        /*000a*/ 	.short	(.L_139 - .L_138)
.L_138:
        /*000c*/ 	.word	0x00000000
        /*0010*/ 	.short	0x0005
        /*0012*/ 	.short	0x0020
        /*0014*/ 	.byte	0x00, 0xf0, 0x11, 0x00


	//----- nvinfo : EIATTR_KPARAM_INFO
	.align		4
.L_139:
        /*0018*/ 	.byte	0x04, 0x17
        /*001a*/ 	.short	(.L_141 - .L_140)
.L_140:
        /*001c*/ 	.word	0x00000000
        /*0020*/ 	.short	0x0004
        /*0022*/ 	.short	0x001c
        /*0024*/ 	.byte	0x00, 0xf0, 0x11, 0x00


	//----- nvinfo : EIATTR_KPARAM_INFO
	.align		4
.L_141:
        /*0028*/ 	.byte	0x04, 0x17
        /*002a*/ 	.short	(.L_143 - .L_142)
.L_142:
        /*002c*/ 	.word	0x00000000
        /*0030*/ 	.short	0x0003
        /*0032*/ 	.short	0x0018
        /*0034*/ 	.byte	0x00, 0xf0, 0x11, 0x00


	//----- nvinfo : EIATTR_KPARAM_INFO
	.align		4
.L_143:
        /*0038*/ 	.byte	0x04, 0x17
        /*003a*/ 	.short	(.L_145 - .L_144)
.L_144:
        /*003c*/ 	.word	0x00000000
        /*0040*/ 	.short	0x0002
        /*0042*/ 	.short	0x0010
        /*0044*/ 	.byte	0x00, 0xf5, 0x21, 0x00


	//----- nvinfo : EIATTR_KPARAM_INFO
	.align		4
.L_145:
        /*0048*/ 	.byte	0x04, 0x17
        /*004a*/ 	.short	(.L_147 - .L_146)
.L_146:
        /*004c*/ 	.word	0x00000000
        /*0050*/ 	.short	0x0001
        /*0052*/ 	.short	0x0008
        /*0054*/ 	.byte	0x00, 0xf5, 0x21, 0x00


	//----- nvinfo : EIATTR_KPARAM_INFO
	.align		4
.L_147:
        /*0058*/ 	.byte	0x04, 0x17
        /*005a*/ 	.short	(.L_149 - .L_148)
.L_148:
        /*005c*/ 	.word	0x00000000
        /*0060*/ 	.short	0x0000
        /*0062*/ 	.short	0x0000
        /*0064*/ 	.byte	0x00, 0xf5, 0x21, 0x00


	//----- nvinfo : EIATTR_SPARSE_MMA_MASK
	.align		4
.L_149:
        /*0068*/ 	.byte	0x03, 0x50
        /*006a*/ 	.short	0x0000


	//----- nvinfo : EIATTR_MAXREG_COUNT
	.align		4
        /*006c*/ 	.byte	0x03, 0x1b
        /*006e*/ 	.short	0x00ff


	//----- nvinfo : EIATTR_NUM_BARRIERS
	.align		4
        /*0070*/ 	.byte	0x02, 0x4c
        /*0072*/ 	.byte	0x01
	.zero		1


	//----- nvinfo : EIATTR_MERCURY_ISA_VERSION
	.align		4
        /*0074*/ 	.byte	0x03, 0x5f
        /*0076*/ 	.short	0x0101


	//----- nvinfo : EIATTR_VRC_CTA_INIT_COUNT
	.align		4
        /*0078*/ 	.byte	0x02, 0x4a
	.zero		1
	.zero		1


	//----- nvinfo : EIATTR_EXIT_INSTR_OFFSETS
	.align		4
        /*007c*/ 	.byte	0x04, 0x1c
        /*007e*/ 	.short	(.L_151 - .L_150)


	//   ....[0]....
.L_150:
        /*0080*/ 	.word	0x00000bc0


	//   ....[1]....
        /*0084*/ 	.word	0x00001570


	//   ....[2]....
        /*0088*/ 	.word	0x00001720


	//   ....[3]....
        /*008c*/ 	.word	0x000017c0


	//   ....[4]....
        /*0090*/ 	.word	0x00001850


	//   ....[5]....
        /*0094*/ 	.word	0x000018b0


	//----- nvinfo : EIATTR_CRS_STACK_SIZE
	.align		4
.L_151:
        /*0098*/ 	.byte	0x04, 0x1e
        /*009a*/ 	.short	(.L_153 - .L_152)
.L_152:
        /*009c*/ 	.word	0x00000000


	//----- nvinfo : EIATTR_CBANK_PARAM_SIZE
	.align		4
.L_153:
        /*00a0*/ 	.byte	0x03, 0x19
        /*00a2*/ 	.short	0x0024


	//----- nvinfo : EIATTR_PARAM_CBANK
	.align		4
        /*00a4*/ 	.byte	0x04, 0x0a
        /*00a6*/ 	.short	(.L_155 - .L_154)
	.align		4
.L_154:
        /*00a8*/ 	.word	index@(.nv.constant0._Z54kernel_compute_scatter_matrix_interleve_memory_sharingPdPKdS1_iii)
        /*00ac*/ 	.short	0x0380
        /*00ae*/ 	.short	0x0024


	//----- nvinfo : EIATTR_SW_WAR
	.align		4
.L_155:
        /*00b0*/ 	.byte	0x04, 0x36
        /*00b2*/ 	.short	(.L_157 - .L_156)
.L_156:
        /*00b4*/ 	.word	0x00000008
.L_157:


//--------------------- .nv.info._Z39kernel_compute_scatter_matrix_interlevePdPKdS1_iii --------------------------
	.section	.nv.info._Z39kernel_compute_scatter_matrix_interlevePdPKdS1_iii,"",@"SHT_CUDA_INFO"
	.sectionflags	@""
	.align	4


	//----- nvinfo : EIATTR_CUDA_API_VERSION
	.align		4
        /*0000*/ 	.byte	0x04, 0x37
        /*0002*/ 	.short	(.L_159 - .L_158)
.L_158:
        /*0004*/ 	.word	0x00000082


	//----- nvinfo : EIATTR_KPARAM_INFO
	.align		4
.L_159:
        /*0008*/ 	.byte	0x04, 0x17
        /*000a*/ 	.short	(.L_161 - .L_160)
.L_160:
        /*000c*/ 	.word	0x00000000
        /*0010*/ 	.short	0x0005
        /*0012*/ 	.short	0x0020
        /*0014*/ 	.byte	0x00, 0xf0, 0x11, 0x00


	//----- nvinfo : EIATTR_KPARAM_INFO
	.align		4
.L_161:
        /*0018*/ 	.byte	0x04, 0x17
        /*001a*/ 	.short	(.L_163 - .L_162)
.L_162:
        /*001c*/ 	.word	0x00000000
        /*0020*/ 	.short	0x0004
        /*0022*/ 	.short	0x001c
        /*0024*/ 	.byte	0x00, 0xf0, 0x11, 0x00


	//----- nvinfo : EIATTR_KPARAM_INFO
	.align		4
.L_163:
        /*0028*/ 	.byte	0x04, 0x17
        /*002a*/ 	.short	(.L_165 - .L_164)
.L_164:
        /*002c*/ 	.word	0x00000000
        /*0030*/ 	.short	0x0003
        /*0032*/ 	.short	0x0018
        /*0034*/ 	.byte	0x00, 0xf0, 0x11, 0x00


	//----- nvinfo : EIATTR_KPARAM_INFO
	.align		4
.L_165:
        /*0038*/ 	.byte	0x04, 0x17
        /*003a*/ 	.short	(.L_167 - .L_166)
.L_166:
        /*003c*/ 	.word	0x00000000
        /*0040*/ 	.short	0x0002
        /*0042*/ 	.short	0x0010
        /*0044*/ 	.byte	0x00, 0xf5, 0x21, 0x00


	//----- nvinfo : EIATTR_KPARAM_INFO
	.align		4
.L_167:
        /*0048*/ 	.byte	0x04, 0x17
        /*004a*/ 	.short	(.L_169 - .L_168)
.L_168:
        /*004c*/ 	.word	0x00000000
        /*0050*/ 	.short	0x0001
        /*0052*/ 	.short	0x0008
        /*0054*/ 	.byte	0x00, 0xf5, 0x21, 0x00


	//----- nvinfo : EIATTR_KPARAM_INFO
	.align		4
.L_169:
        /*0058*/ 	.byte	0x04, 0x17
        /*005a*/ 	.short	(.L_171 - .L_170)
.L_170:
        /*005c*/ 	.word	0x00000000
        /*0060*/ 	.short	0x0000
        /*0062*/ 	.short	0x0000
        /*0064*/ 	.byte	0x00, 0xf5, 0x21, 0x00


	//----- nvinfo : EIATTR_SPARSE_MMA_MASK
	.align		4
.L_171:
        /*0068*/ 	.byte	0x03, 0x50
        /*006a*/ 	.short	0x0000


	//----- nvinfo : EIATTR_MAXREG_COUNT
	.align		4
        /*006c*/ 	.byte	0x03, 0x1b
        /*006e*/ 	.short	0x00ff


	//----- nvinfo : EIATTR_MERCURY_ISA_VERSION
	.align		4
        /*0070*/ 	.byte	0x03, 0x5f
        /*0072*/ 	.short	0x0101


	//----- nvinfo : EIATTR_VRC_CTA_INIT_COUNT
	.align		4
        /*0074*/ 	.byte	0x02, 0x4a
	.zero		1
	.zero		1


	//----- nvinfo : EIATTR_EXIT_INSTR_OFFSETS
	.align		4
        /*0078*/ 	.byte	0x04, 0x1c
        /*007a*/ 	.short	(.L_173 - .L_172)


	//   ....[0]....
.L_172:
        /*007c*/ 	.word	0x00000040


	//   ....[1]....
        /*0080*/ 	.word	0x00000ab0


	//   ....[2]....
        /*0084*/ 	.word	0x00000c60


	//   ....[3]....
        /*0088*/ 	.word	0x00000d00


	//   ....[4]....
        /*008c*/ 	.word	0x00000d90


	//   ....[5]....
        /*0090*/ 	.word	0x00000df0


	//----- nvinfo : EIATTR_CRS_STACK_SIZE
	.align		4
.L_173:
        /*0094*/ 	.byte	0x04, 0x1e
        /*0096*/ 	.short	(.L_175 - .L_174)
.L_174:
        /*0098*/ 	.word	0x00000000


	//----- nvinfo : EIATTR_CBANK_PARAM_SIZE
	.align		4
.L_175:
        /*009c*/ 	.byte	0x03, 0x19
        /*009e*/ 	.short	0x0024


	//----- nvinfo : EIATTR_PARAM_CBANK
	.align		4
        /*00a0*/ 	.byte	0x04, 0x0a
        /*00a2*/ 	.short	(.L_177 - .L_176)
	.align		4
.L_176:
        /*00a4*/ 	.word	index@(.nv.constant0._Z39kernel_compute_scatter_matrix_interlevePdPKdS1_iii)
        /*00a8*/ 	.short	0x0380
        /*00aa*/ 	.short	0x0024


	//----- nvinfo : EIATTR_SW_WAR
	.align		4
.L_177:
        /*00ac*/ 	.byte	0x04, 0x36
        /*00ae*/ 	.short	(.L_179 - .L_178)
.L_178:
        /*00b0*/ 	.word	0x00000008
.L_179:


//--------------------- .nv.info._Z48kernel_compute_scatter_matrix_seq_memory_sharingPdPKdS1_iii --------------------------
	.section	.nv.info._Z48kernel_compute_scatter_matrix_seq_memory_sharingPdPKdS1_iii,"",@"SHT_CUDA_INFO"
	.sectionflags	@""
	.align	4


	//----- nvinfo : EIATTR_CUDA_API_VERSION
	.align		4
        /*0000*/ 	.byte	0x04, 0x37
        /*0002*/ 	.short	(.L_181 - .L_180)
.L_180:
        /*0004*/ 	.word	0x00000082


	//----- nvinfo : EIATTR_KPARAM_INFO
	.align		4
.L_181:
        /*0008*/ 	.byte	0x04, 0x17
        /*000a*/ 	.short	(.L_183 - .L_182)
.L_182:
        /*000c*/ 	.word	0x00000000
        /*0010*/ 	.short	0x0005
        /*0012*/ 	.short	0x0020
        /*0014*/ 	.byte	0x00, 0xf0, 0x11, 0x00


	//----- nvinfo : EIATTR_KPARAM_INFO
	.align		4
.L_183:
        /*0018*/ 	.byte	0x04, 0x17
        /*001a*/ 	.short	(.L_185 - .L_184)
.L_184:
        /*001c*/ 	.word	0x00000000
        /*0020*/ 	.short	0x0004
        /*0022*/ 	.short	0x001c
        /*0024*/ 	.byte	0x00, 0xf0, 0x11, 0x00


	//----- nvinfo : EIATTR_KPARAM_INFO
	.align		4
.L_185:
        /*0028*/ 	.byte	0x04, 0x17
        /*002a*/ 	.short	(.L_187 - .L_186)
.L_186:
        /*002c*/ 	.word	0x00000000
        /*0030*/ 	.short	0x0003
        /*0032*/ 	.short	0x0018
        /*0034*/ 	.byte	0x00, 0xf0, 0x11, 0x00


	//----- nvinfo : EIATTR_KPARAM_INFO
	.align		4
.L_187:
        /*0038*/ 	.byte	0x04, 0x17
        /*003a*/ 	.short	(.L_189 - .L_188)
.L_188:
        /*003c*/ 	.word	0x00000000
        /*0040*/ 	.short	0x0002
        /*0042*/ 	.short	0x0010
        /*0044*/ 	.byte	0x00, 0xf5, 0x21, 0x00


	//----- nvinfo : EIATTR_KPARAM_INFO
	.align		4
.L_189:
        /*0048*/ 	.byte	0x04, 0x17
        /*004a*/ 	.short	(.L_191 - .L_190)
.L_190:
        /*004c*/ 	.word	0x00000000
        /*0050*/ 	.short	0x0001
        /*0052*/ 	.short	0x0008
        /*0054*/ 	.byte	0x00, 0xf5, 0x21, 0x00


	//----- nvinfo : EIATTR_KPARAM_INFO
	.align		4
.L_191:
        /*0058*/ 	.byte	0x04, 0x17
        /*005a*/ 	.short	(.L_193 - .L_192)
.L_192:
        /*005c*/ 	.word	0x00000000
        /*0060*/ 	.short	0x0000
        /*0062*/ 	.short	0x0000
        /*0064*/ 	.byte	0x00, 0xf5, 0x21, 0x00


	//----- nvinfo : EIATTR_SPARSE_MMA_MASK
	.align		4
.L_193:
        /*0068*/ 	.byte	0x03, 0x50
        /*006a*/ 	.short	0x0000


	//----- nvinfo : EIATTR_MAXREG_COUNT
	.align		4
        /*006c*/ 	.byte	0x03, 0x1b
        /*006e*/ 	.short	0x00ff


	//----- nvinfo : EIATTR_NUM_BARRIERS
	.align		4
        /*0070*/ 	.byte	0x02, 0x4c
        /*0072*/ 	.byte	0x01
	.zero		1


	//----- nvinfo : EIATTR_MERCURY_ISA_VERSION
	.align		4
        /*0074*/ 	.byte	0x03, 0x5f
        /*0076*/ 	.short	0x0101


	//----- nvinfo : EIATTR_VRC_CTA_INIT_COUNT
	.align		4
        /*0078*/ 	.byte	0x02, 0x4a
	.zero		1
	.zero		1


	//----- nvinfo : EIATTR_EXIT_INSTR_OFFSETS
	.align		4
        /*007c*/ 	.byte	0x04, 0x1c
        /*007e*/ 	.short	(.L_195 - .L_194)


	//   ....[0]....
.L_194:
        /*0080*/ 	.word	0x00000bd0


	//   ....[1]....
        /*0084*/ 	.word	0x000015d0


	//   ....[2]....
        /*0088*/ 	.word	0x00001bc0


	//   ....[3]....
        /*008c*/ 	.word	0x00001c60


	//----- nvinfo : EIATTR_CRS_STACK_SIZE
	.align		4
.L_195:
        /*0090*/ 	.byte	0x04, 0x1e
        /*0092*/ 	.short	(.L_197 - .L_196)
.L_196:
        /*0094*/ 	.word	0x00000000


	//----- nvinfo : EIATTR_CBANK_PARAM_SIZE
	.align		4
.L_197:
        /*0098*/ 	.byte	0x03, 0x19
        /*009a*/ 	.short	0x0024


	//----- nvinfo : EIATTR_PARAM_CBANK
	.align		4
        /*009c*/ 	.byte	0x04, 0x0a
        /*009e*/ 	.short	(.L_199 - .L_198)
	.align		4
.L_198:
        /*00a0*/ 	.word	index@(.nv.constant0._Z48kernel_compute_scatter_matrix_seq_memory_sharingPdPKdS1_iii)
        /*00a4*/ 	.short	0x0380
        /*00a6*/ 	.short	0x0024


	//----- nvinfo : EIATTR_SW_WAR
	.align		4
.L_199:
        /*00a8*/ 	.byte	0x04, 0x36
        /*00aa*/ 	.short	(.L_201 - .L_200)
.L_200:
        /*00ac*/ 	.word	0x00000008
.L_201:


//--------------------- .nv.info._Z33kernel_compute_scatter_matrix_seqPdPKdS1_iii --------------------------
	.section	.nv.info._Z33kernel_compute_scatter_matrix_seqPdPKdS1_iii,"",@"SHT_CUDA_INFO"
	.sectionflags	@""
	.align	4


	//----- nvinfo : EIATTR_CUDA_API_VERSION
	.align		4
        /*0000*/ 	.byte	0x04, 0x37
        /*0002*/ 	.short	(.L_203 - .L_202)
.L_202:
        /*0004*/ 	.word	0x00000082


	//----- nvinfo : EIATTR_KPARAM_INFO
	.align		4
.L_203:
        /*0008*/ 	.byte	0x04, 0x17
        /*000a*/ 	.short	(.L_205 - .L_204)
.L_204:
        /*000c*/ 	.word	0x00000000
        /*0010*/ 	.short	0x0005
        /*0012*/ 	.short	0x0020
        /*0014*/ 	.byte	0x00, 0xf0, 0x11, 0x00


	//----- nvinfo : EIATTR_KPARAM_INFO
	.align		4
.L_205:
        /*0018*/ 	.byte	0x04, 0x17
        /*001a*/ 	.short	(.L_207 - .L_206)
.L_206:
        /*001c*/ 	.word	0x00000000
        /*0020*/ 	.short	0x0004
        /*0022*/ 	.short	0x001c
        /*0024*/ 	.byte	0x00, 0xf0, 0x11, 0x00


	//----- nvinfo : EIATTR_KPARAM_INFO
	.align		4
.L_207:
        /*0028*/ 	.byte	0x04, 0x17
        /*002a*/ 	.short	(.L_209 - .L_208)
.L_208:
        /*002c*/ 	.word	0x00000000
        /*0030*/ 	.short	0x0003
        /*0032*/ 	.short	0x0018
        /*0034*/ 	.byte	0x00, 0xf0, 0x11, 0x00


	//----- nvinfo : EIATTR_KPARAM_INFO
	.align		4
.L_209:
        /*0038*/ 	.byte	0x04, 0x17
        /*003a*/ 	.short	(.L_211 - .L_210)
.L_210:
        /*003c*/ 	.word	0x00000000
        /*0040*/ 	.short	0x0002
        /*0042*/ 	.short	0x0010
        /*0044*/ 	.byte	0x00, 0xf5, 0x21, 0x00


	//----- nvinfo : EIATTR_KPARAM_INFO
	.align		4
.L_211:
        /*0048*/ 	.byte	0x04, 0x17
        /*004a*/ 	.short	(.L_213 - .L_212)
.L_212:
        /*004c*/ 	.word	0x00000000
        /*0050*/ 	.short	0x0001
        /*0052*/ 	.short	0x0008
        /*0054*/ 	.byte	0x00, 0xf5, 0x21, 0x00


	//----- nvinfo : EIATTR_KPARAM_INFO
	.align		4
.L_213:
        /*0058*/ 	.byte	0x04, 0x17
        /*005a*/ 	.short	(.L_215 - .L_214)
.L_214:
        /*005c*/ 	.word	0x00000000
        /*0060*/ 	.short	0x0000
        /*0062*/ 	.short	0x0000
        /*0064*/ 	.byte	0x00, 0xf5, 0x21, 0x00


	//----- nvinfo : EIATTR_SPARSE_MMA_MASK
	.align		4
.L_215:
        /*0068*/ 	.byte	0x03, 0x50
        /*006a*/ 	.short	0x0000


	//----- nvinfo : EIATTR_MAXREG_COUNT
	.align		4
        /*006c*/ 	.byte	0x03, 0x1b
        /*006e*/ 	.short	0x00ff


	//----- nvinfo : EIATTR_MERCURY_ISA_VERSION
	.align		4
        /*0070*/ 	.byte	0x03, 0x5f
        /*0072*/ 	.short	0x0101


	//----- nvinfo : EIATTR_VRC_CTA_INIT_COUNT
	.align		4
        /*0074*/ 	.byte	0x02, 0x4a
	.zero		1
	.zero		1


	//----- nvinfo : EIATTR_EXIT_INSTR_OFFSETS
	.align		4
        /*0078*/ 	.byte	0x04, 0x1c
        /*007a*/ 	.short	(.L_217 - .L_216)


	//   ....[0]....
.L_216:
        /*007c*/ 	.word	0x00000060


	//   ....[1]....
        /*0080*/ 	.word	0x00000b10


	//   ....[2]....
        /*0084*/ 	.word	0x00001100


	//   ....[3]....
        /*0088*/ 	.word	0x000011a0


	//----- nvinfo : EIATTR_CRS_STACK_SIZE
	.align		4
.L_217:
        /*008c*/ 	.byte	0x04, 0x1e
        /*008e*/ 	.short	(.L_219 - .L_218)
.L_218:
        /*0090*/ 	.word	0x00000000


	//----- nvinfo : EIATTR_CBANK_PARAM_SIZE
	.align		4
.L_219:
        /*0094*/ 	.byte	0x03, 0x19
        /*0096*/ 	.short	0x0024


	//----- nvinfo : EIATTR_PARAM_CBANK
	.align		4
        /*0098*/ 	.byte	0x04, 0x0a
        /*009a*/ 	.short	(.L_221 - .L_220)
	.align		4
.L_220:
        /*009c*/ 	.word	index@(.nv.constant0._Z33kernel_compute_scatter_matrix_seqPdPKdS1_iii)
        /*00a0*/ 	.short	0x0380
        /*00a2*/ 	.short	0x0024


	//----- nvinfo : EIATTR_SW_WAR
	.align		4
.L_221:
        /*00a4*/ 	.byte	0x04, 0x36
        /*00a6*/ 	.short	(.L_223 - .L_222)
.L_222:
        /*00a8*/ 	.word	0x00000008
.L_223:


//--------------------- .nv.callgraph             --------------------------
	.section	.nv.callgraph,"",@"SHT_CUDA_CALLGRAPH"
	.align	4
	.sectionentsize	8
	.align		4
        /*0000*/ 	.word	0x00000000
	.align		4
        /*0004*/ 	.word	0xffffffff
	.align		4
        /*0008*/ 	.word	0x00000000
	.align		4
        /*000c*/ 	.word	0xfffffffe
	.align		4
        /*0010*/ 	.word	0x00000000
	.align		4
        /*0014*/ 	.word	0xfffffffd
	.align		4
        /*0018*/ 	.word	0x00000000
	.align		4
        /*001c*/ 	.word	0xfffffffc


//--------------------- .text._Z62kernel_compute_scatter_matrix_interleve_col_maj_memory_sharingPdPKdS1_iii --------------------------
	.section	.text._Z62kernel_compute_scatter_matrix_interleve_col_maj_memory_sharingPdPKdS1_iii,"ax",@progbits
	.align	128
.text._Z62kernel_compute_scatter_matrix_interleve_col_maj_memory_sharingPdPKdS1_iii:
        .type           _Z62kernel_compute_scatter_matrix_interleve_col_maj_memory_sharingPdPKdS1_iii,@function
        .size           _Z62kernel_compute_scatter_matrix_interleve_col_maj_memory_sharingPdPKdS1_iii,(.L_x_154 - _Z62kernel_compute_scatter_matrix_interleve_col_maj_memory_sharingPdPKdS1_iii)
        .other          _Z62kernel_compute_scatter_matrix_interleve_col_maj_memory_sharingPdPKdS1_iii,@"STO_CUDA_ENTRY STV_DEFAULT"
_Z62kernel_compute_scatter_matrix_interleve_col_maj_memory_sharingPdPKdS1_iii:
[----:B------:R-:W-:Y:S01]  /*0000*/  LDC R1, c[0x0][0x37c] ;  /* 0x0000df00ff017b82 */ /* 0x000fe20000000800 */
[----:B------:R-:W0:Y:S07]  /*0010*/  S2R R0, SR_TID.X ;  /* 0x0000000000007919 */ /* 0x000e2e0000002100 */
[----:B------:R-:W0:Y:S01]  /*0020*/  LDC R5, c[0x0][0x3a0] ;  /* 0x0000e800ff057b82 */ /* 0x000e220000000800 */
[----:B------:R-:W1:Y:S01]  /*0030*/  LDCU.64 UR6, c[0x0][0x358] ;  /* 0x00006b00ff0677ac */ /* 0x000e620008000a00 */
[----:B------:R-:W-:Y:S01]  /*0040*/  BSSY.RECONVERGENT B0, `(.L_x_0) ;  /* 0x00000b4000007945 */ /* 0x000fe20003800200 */
[----:B------:R-:W2:Y:S01]  /*0050*/  S2R R3, SR_CTAID.X ;  /* 0x0000000000037919 */ /* 0x000ea20000002500 */
[----:B------:R-:W3:Y:S01]  /*0060*/  LDCU UR4, c[0x0][0x39c] ;  /* 0x00007380ff0477ac */ /* 0x000ee20008000800 */
[----:B0-----:R-:W-:-:S13]  /*0070*/  ISETP.GE.AND P0, PT, R0, R5, PT ;  /* 0x000000050000720c */ /* 0x001fda0003f06270 */
[----:B-123--:R-:W-:Y:S05]  /*0080*/  @P0 BRA `(.L_x_1) ;  /* 0x0000000800bc0947 */ /* 0x00efea0003800000 */
[-C--:B------:R-:W-:Y:S01]  /*0090*/  LOP3.LUT R2, RZ, R0.reuse, RZ, 0x33, !PT ;  /* 0x00000000ff027212 */ /* 0x080fe200078e33ff */
[----:B------:R-:W-:Y:S01]  /*00a0*/  BSSY.RECONVERGENT B1, `(.L_x_2) ;  /* 0x0000018000017945 */ /* 0x000fe20003800200 */
[----:B------:R-:W-:Y:S02]  /*00b0*/  MOV R24, R0 ;  /* 0x0000000000187202 */ /* 0x000fe40000000f00 */
[----:B------:R-:W-:-:S04]  /*00c0*/  IADD3 R2, PT, PT, R2, R5, RZ ;  /* 0x0000000502027210 */ /* 0x000fc80007ffe0ff */
[C---:B------:R-:W-:Y:S02]  /*00d0*/  LOP3.LUT R4, R2.reuse, 0x180, RZ, 0xc0, !PT ;  /* 0x0000018002047812 */ /* 0x040fe400078ec0ff */
[----:B------:R-:W-:Y:S02]  /*00e0*/  ISETP.GE.U32.AND P0, PT, R2, 0x180, PT ;  /* 0x000001800200780c */ /* 0x000fe40003f06070 */
[----:B------:R-:W-:-:S13]  /*00f0*/  ISETP.NE.AND P1, PT, R4, 0x180, PT ;  /* 0x000001800400780c */ /* 0x000fda0003f25270 */
[----:B------:R-:W-:Y:S05]  /*0100*/  @!P1 BRA `(.L_x_3) ;  /* 0x0000000000449947 */ /* 0x000fea0003800000 */
[----:B------:R-:W0:Y:S01]  /*0110*/  S2R R11, SR_CgaCtaId ;  /* 0x00000000000b7919 */ /* 0x000e220000008800 */
[----:B------:R-:W1:Y:S01]  /*0120*/  LDC.64 R6, c[0x0][0x390] ;  /* 0x0000e400ff067b82 */ /* 0x000e620000000a00 */
[----:B------:R-:W-:Y:S02]  /*0130*/  MOV R4, 0x400 ;  /* 0x0000040000047802 */ /* 0x000fe40000000f00 */
[----:B------:R-:W-:Y:S02]  /*0140*/  LEA.HI R2, R2, 0x1, RZ, 0x19 ;  /* 0x0000000102027811 */ /* 0x000fe400078fc8ff */
[----:B------:R-:W-:Y:S02]  /*0150*/  MOV R24, R0 ;  /* 0x0000000000187202 */ /* 0x000fe40000000f00 */
[----:B------:R-:W-:Y:S02]  /*0160*/  LOP3.LUT R15, R2, 0x3, RZ, 0xc0, !PT ;  /* 0x00000003020f7812 */ /* 0x000fe400078ec0ff */
[----:B0-----:R-:W-:Y:S01]  /*0170*/  LEA R11, R11, R4, 0x18 ;  /* 0x000000040b0b7211 */ /* 0x001fe200078ec0ff */
[----:B------:R-:W-:-:S07]  /*0180*/  IMAD.MOV.U32 R4, RZ, RZ, RZ ;  /* 0x000000ffff047224 */ /* 0x000fce00078e00ff */
.L_x_4:
[----:B0-----:R-:W-:-:S04]  /*0190*/  IMAD R9, R24, UR4, R3 ;  /* 0x0000000418097c24 */ /* 0x001fc8000f8e0203 */
[----:B-1----:R-:W-:-:S06]  /*01a0*/  IMAD.WIDE R8, R9, 0x8, R6 ;  /* 0x0000000809087825 */ /* 0x002fcc00078e0206 */
[----:B------:R-:W2:Y:S01]  /*01b0*/  LDG.E.64 R8, desc[UR6][R8.64] ;  /* 0x0000000608087981 */ /* 0x000ea2000c1e1b00 */
[----:B------:R-:W-:Y:S01]  /*01c0*/  LEA R13, R24, R11, 0x3 ;  /* 0x0000000b180d7211 */ /* 0x000fe200078e18ff */
[----:B------:R-:W-:Y:S01]  /*01d0*/  VIADD R4, R4, 0x1 ;  /* 0x0000000104047836 */ /* 0x000fe20000000000 */
[----:B------:R-:W-:-:S04]  /*01e0*/  IADD3 R24, PT, PT, R24, 0x80, RZ ;  /* 0x0000008018187810 */ /* 0x000fc80007ffe0ff */
[----:B------:R-:W-:Y:S01]  /*01f0*/  ISETP.NE.AND P1, PT, R4, R15, PT ;  /* 0x0000000f0400720c */ /* 0x000fe20003f25270 */
[----:B--2---:R0:W-:-:S12]  /*0200*/  STS.64 [R13], R8 ;  /* 0x000000080d007388 */ /* 0x0041d80000000a00 */
[----:B------:R-:W-:Y:S05]  /*0210*/  @P1 BRA `(.L_x_4) ;  /* 0xfffffffc00dc1947 */ /* 0x000fea000383ffff */
.L_x_3:
[----:B------:R-:W-:Y:S05]  /*0220*/  BSYNC.RECONVERGENT B1 ;  /* 0x0000000000017941 */ /* 0x000fea0003800200 */
.L_x_2:
[----:B------:R-:W-:Y:S05]  /*0230*/  @!P0 BRA `(.L_x_1) ;  /* 0x0000000800508947 */ /* 0x000fea0003800000 */
[----:B------:R-:W1:Y:S01]  /*0240*/  S2R R7, SR_CgaCtaId ;  /* 0x0000000000077919 */ /* 0x000e620000008800 */
[----:B------:R-:W-:Y:S01]  /*0250*/  IADD3 R2, PT, PT, -R24, R5, RZ ;  /* 0x0000000518027210 */ /* 0x000fe20007ffe1ff */
[----:B------:R-:W-:Y:S01]  /*0260*/  BSSY.RECONVERGENT B1, `(.L_x_5) ;  /* 0x0000051000017945 */ /* 0x000fe20003800200 */
[----:B------:R-:W-:Y:S02]  /*0270*/  MOV R4, 0x400 ;  /* 0x0000040000047802 */ /* 0x000fe40000000f00 */
[----:B------:R-:W-:Y:S02]  /*0280*/  ISETP.GT.AND P1, PT, R2, 0x600, PT ;  /* 0x000006000200780c */ /* 0x000fe40003f24270 */
[----:B------:R-:W-:Y:S02]  /*0290*/  PLOP3.LUT P0, PT, PT, PT, PT, 0x80, 0x8 ;  /* 0x000000000008781c */ /* 0x000fe40003f0f070 */
[----:B-1----:R-:W-:-:S09]  /*02a0*/  LEA R4, R7, R4, 0x18 ;  /* 0x0000000407047211 */ /* 0x002fd200078ec0ff */
[----:B------:R-:W-:Y:S05]  /*02b0*/  @!P1 BRA `(.L_x_6) ;  /* 0x00000004002c9947 */ /* 0x000fea0003800000 */
[----:B------:R-:W-:Y:S01]  /*02c0*/  PLOP3.LUT P0, PT, PT, PT, PT, 0x8, 0x80 ;  /* 0x000000000080781c */ /* 0x000fe20003f0e170 */
[----:B------:R-:W-:-:S12]  /*02d0*/  VIADD R2, R5, 0xfffffa00 ;  /* 0xfffffa0005027836 */ /* 0x000fd80000000000 */
.L_x_7:
[----:B-1----:R-:W1:Y:S01]  /*02e0*/  LDC R20, c[0x0][0x39c] ;  /* 0x0000e700ff147b82 */ /* 0x002e620000000800 */
[----:B------:R-:W-:-:S07]  /*02f0*/  IADD3 R6, PT, PT, R24, 0x200, RZ ;  /* 0x0000020018067810 */ /* 0x000fce0007ffe0ff */
[----:B------:R-:W2:Y:S01]  /*0300*/  LDC.64 R22, c[0x0][0x390] ;  /* 0x0000e400ff167b82 */ /* 0x000ea20000000a00 */
[-CC-:B-1----:R-:W-:Y:S02]  /*0310*/  IMAD R19, R24, R20.reuse, R3.reuse ;  /* 0x0000001418137224 */ /* 0x182fe400078e0203 */
[----:B0-----:R-:W-:Y:S02]  /*0320*/  IMAD R13, R6, R20, R3 ;  /* 0x00000014060d7224 */ /* 0x001fe400078e0203 */
[C---:B------:R-:W-:Y:S01]  /*0330*/  IMAD R9, R20.reuse, 0x100, R19 ;  /* 0x0000010014097824 */ /* 0x040fe200078e0213 */
[C---:B------:R-:W-:Y:S02]  /*0340*/  LEA R7, R20.reuse, R19, 0x7 ;  /* 0x0000001314077211 */ /* 0x040fe400078e38ff */
[CC--:B------:R-:W-:Y:S01]  /*0350*/  LEA R15, R20.reuse, R13.reuse, 0x7 ;  /* 0x0000000d140f7211 */ /* 0x0c0fe200078e38ff */
[C---:B------:R-:W-:Y:S01]  /*0360*/  IMAD R11, R20.reuse, 0x80, R9 ;  /* 0x00000080140b7824 */ /* 0x040fe200078e0209 */
[----:B------:R-:W-:Y:S01]  /*0370*/  LEA R21, R20, R13, 0x8 ;  /* 0x0000000d14157211 */ /* 0x000fe200078e40ff */
[----:B--2---:R-:W-:-:S04]  /*0380*/  IMAD.WIDE R8, R9, 0x8, R22 ;  /* 0x0000000809087825 */ /* 0x004fc800078e0216 */
[--C-:B------:R-:W-:Y:S02]  /*0390*/  IMAD.WIDE R18, R19, 0x8, R22.reuse ;  /* 0x0000000813127825 */ /* 0x100fe400078e0216 */
[----:B------:R-:W2:Y:S02]  /*03a0*/  LDG.E.64 R8, desc[UR6][R8.64] ;  /* 0x0000000608087981 */ /* 0x000ea4000c1e1b00 */
[--C-:B------:R-:W-:Y:S02]  /*03b0*/  IMAD.WIDE R6, R7, 0x8, R22.reuse ;  /* 0x0000000807067825 */ /* 0x100fe400078e0216 */
[----:B------:R-:W3:Y:S02]  /*03c0*/  LDG.E.64 R18, desc[UR6][R18.64] ;  /* 0x0000000612127981 */ /* 0x000ee4000c1e1b00 */
[--C-:B------:R-:W-:Y:S02]  /*03d0*/  IMAD.WIDE R14, R15, 0x8, R22.reuse ;  /* 0x000000080f0e7825 */ /* 0x100fe400078e0216 */
[----:B------:R-:W4:Y:S02]  /*03e0*/  LDG.E.64 R6, desc[UR6][R6.64] ;  /* 0x0000000606067981 */ /* 0x000f24000c1e1b00 */
[----:B------:R-:W-:-:S02]  /*03f0*/  IMAD.WIDE R12, R13, 0x8, R22 ;  /* 0x000000080d0c7825 */ /* 0x000fc400078e0216 */
[----:B------:R-:W5:Y:S02]  /*0400*/  LDG.E.64 R14, desc[UR6][R14.64] ;  /* 0x000000060e0e7981 */ /* 0x000f64000c1e1b00 */
[--C-:B------:R-:W-:Y:S02]  /*0410*/  IMAD.WIDE R10, R11, 0x8, R22.reuse ;  /* 0x000000080b0a7825 */ /* 0x100fe400078e0216 */
[----:B------:R-:W5:Y:S02]  /*0420*/  LDG.E.64 R12, desc[UR6][R12.64] ;  /* 0x000000060c0c7981 */ /* 0x000f64000c1e1b00 */
[----:B------:R-:W-:Y:S02]  /*0430*/  IMAD.WIDE R16, R21, 0x8, R22 ;  /* 0x0000000815107825 */ /* 0x000fe400078e0216 */
[----:B------:R-:W5:Y:S04]  /*0440*/  LDG.E.64 R10, desc[UR6][R10.64] ;  /* 0x000000060a0a7981 */ /* 0x000f68000c1e1b00 */
[----:B------:R-:W5:Y:S01]  /*0450*/  LDG.E.64 R16, desc[UR6][R16.64] ;  /* 0x0000000610107981 */ /* 0x000f62000c1e1b00 */
[----:B------:R-:W-:-:S02]  /*0460*/  LEA R25, R24, R4, 0x3 ;  /* 0x0000000418197211 */ /* 0x000fc400078e18ff */
[C---:B------:R-:W-:Y:S01]  /*0470*/  IADD3 R26, PT, PT, R24.reuse, 0x400, RZ ;  /* 0x00000400181a7810 */ /* 0x040fe20007ffe0ff */
[----:B------:R-:W-:-:S04]  /*0480*/  VIADD R28, R24, 0x600 ;  /* 0x00000600181c7836 */ /* 0x000fc80000000000 */
[----:B------:R-:W-:-:S05]  /*0490*/  IMAD R27, R26, R20, R3 ;  /* 0x000000141a1b7224 */ /* 0x000fca00078e0203 */
[-C--:B------:R-:W-:Y:S01]  /*04a0*/  LEA R26, R20, R27.reuse, 0x7 ;  /* 0x0000001b141a7211 */ /* 0x080fe200078e38ff */
[----:B--2---:R0:W-:Y:S04]  /*04b0*/  STS.64 [R25+0x800], R8 ;  /* 0x0008000819007388 */ /* 0x0041e80000000a00 */
[----:B---3--:R1:W-:Y:S01]  /*04c0*/  STS.64 [R25], R18 ;  /* 0x0000001219007388 */ /* 0x0083e20000000a00 */
[----:B0-----:R-:W-:Y:S01]  /*04d0*/  IMAD R9, R28, R20, R3 ;  /* 0x000000141c097224 */ /* 0x001fe200078e0203 */
[C---:B------:R-:W-:Y:S02]  /*04e0*/  LEA R28, R20.reuse, R27, 0x8 ;  /* 0x0000001b141c7211 */ /* 0x040fe400078e40ff */
[----:B----4-:R0:W-:Y:S02]  /*04f0*/  STS.64 [R25+0x400], R6 ;  /* 0x0004000619007388 */ /* 0x0101e40000000a00 */
[----:B-1----:R-:W-:-:S02]  /*0500*/  LEA R19, R20, R9, 0x8 ;  /* 0x0000000914137211 */ /* 0x002fc400078e40ff */
[C---:B------:R-:W-:Y:S01]  /*0510*/  LEA R18, R20.reuse, R21, 0x7 ;  /* 0x0000001514127211 */ /* 0x040fe200078e38ff */
[C---:B------:R-:W-:Y:S02]  /*0520*/  IMAD R29, R20.reuse, 0x80, R9 ;  /* 0x00000080141d7824 */ /* 0x040fe400078e0209 */
[C---:B------:R-:W-:Y:S01]  /*0530*/  IMAD R21, R20.reuse, 0x80, R28 ;  /* 0x0000008014157824 */ /* 0x040fe200078e021c */
[----:B-----5:R1:W-:Y:S01]  /*0540*/  STS.64 [R25+0x1400], R14 ;  /* 0x0014000e19007388 */ /* 0x0203e20000000a00 */
[--C-:B0-----:R-:W-:Y:S01]  /*0550*/  IMAD.WIDE R6, R27, 0x8, R22.reuse ;  /* 0x000000081b067825 */ /* 0x101fe200078e0216 */
[----:B------:R-:W-:Y:S02]  /*0560*/  LEA R27, R20, R19, 0x7 ;  /* 0x00000013141b7211 */ /* 0x000fe400078e38ff */
[----:B------:R0:W-:Y:S01]  /*0570*/  STS.64 [R25+0xc00], R10 ;  /* 0x000c000a19007388 */ /* 0x0001e20000000a00 */
[----:B------:R-:W-:-:S03]  /*0580*/  IMAD.WIDE R8, R9, 0x8, R22 ;  /* 0x0000000809087825 */ /* 0x000fc600078e0216 */
[----:B------:R2:W-:Y:S01]  /*0590*/  STS.64 [R25+0x1000], R12 ;  /* 0x0010000c19007388 */ /* 0x0005e20000000a00 */
[----:B------:R-:W-:-:S03]  /*05a0*/  IMAD.WIDE R20, R21, 0x8, R22 ;  /* 0x0000000815147825 */ /* 0x000fc600078e0216 */
[----:B------:R3:W-:Y:S01]  /*05b0*/  STS.64 [R25+0x1800], R16 ;  /* 0x0018001019007388 */ /* 0x0007e20000000a00 */
[----:B-1----:R-:W-:-:S03]  /*05c0*/  IMAD.WIDE R14, R18, 0x8, R22 ;  /* 0x00000008120e7825 */ /* 0x002fc600078e0216 */
[----:B------:R-:W4:Y:S01]  /*05d0*/  LDG.E.64 R6, desc[UR6][R6.64] ;  /* 0x0000000606067981 */ /* 0x000f22000c1e1b00 */
[----:B0-----:R-:W-:-:S03]  /*05e0*/  IMAD.WIDE R10, R26, 0x8, R22 ;  /* 0x000000081a0a7825 */ /* 0x001fc600078e0216 */
[----:B------:R-:W5:Y:S01]  /*05f0*/  LDG.E.64 R14, desc[UR6][R14.64] ;  /* 0x000000060e0e7981 */ /* 0x000f62000c1e1b00 */
[----:B--2---:R-:W-:-:S03]  /*0600*/  IMAD.WIDE R12, R28, 0x8, R22 ;  /* 0x000000081c0c7825 */ /* 0x004fc600078e0216 */
[----:B------:R-:W2:Y:S01]  /*0610*/  LDG.E.64 R10, desc[UR6][R10.64] ;  /* 0x000000060a0a7981 */ /* 0x000ea2000c1e1b00 */
[----:B---3--:R-:W-:-:S03]  /*0620*/  IMAD.WIDE R16, R29, 0x8, R22 ;  /* 0x000000081d107825 */ /* 0x008fc600078e0216 */
[----:B------:R-:W3:Y:S01]  /*0630*/  LDG.E.64 R12, desc[UR6][R12.64] ;  /* 0x000000060c0c7981 */ /* 0x000ee2000c1e1b00 */
[----:B------:R-:W-:-:S03]  /*0640*/  IMAD.WIDE R18, R19, 0x8, R22 ;  /* 0x0000000813127825 */ /* 0x000fc600078e0216 */
[----:B------:R-:W3:Y:S01]  /*0650*/  LDG.E.64 R8, desc[UR6][R8.64] ;  /* 0x0000000608087981 */ /* 0x000ee2000c1e1b00 */
[----:B------:R-:W-:-:S03]  /*0660*/  IMAD.WIDE R22, R27, 0x8, R22 ;  /* 0x000000081b167825 */ /* 0x000fc600078e0216 */
[----:B------:R-:W3:Y:S04]  /*0670*/  LDG.E.64 R16, desc[UR6][R16.64] ;  /* 0x0000000610107981 */ /* 0x000ee8000c1e1b00 */
[----:B------:R-:W3:Y:S04]  /*0680*/  LDG.E.64 R18, desc[UR6][R18.64] ;  /* 0x0000000612127981 */ /* 0x000ee8000c1e1b00 */
[----:B------:R-:W3:Y:S04]  /*0690*/  LDG.E.64 R20, desc[UR6][R20.64] ;  /* 0x0000000614147981 */ /* 0x000ee8000c1e1b00 */
[----:B------:R-:W3:Y:S01]  /*06a0*/  LDG.E.64 R22, desc[UR6][R22.64] ;  /* 0x0000000616167981 */ /* 0x000ee2000c1e1b00 */
[----:B------:R-:W-:-:S04]  /*06b0*/  IADD3 R24, PT, PT, R24, 0x800, RZ ;  /* 0x0000080018187810 */ /* 0x000fc80007ffe0ff */
[----:B------:R-:W-:Y:S01]  /*06c0*/  ISETP.GE.AND P1, PT, R24, R2, PT ;  /* 0x000000021800720c */ /* 0x000fe20003f26270 */
[----:B----4-:R1:W-:Y:S04]  /*06d0*/  STS.64 [R25+0x2000], R6 ;  /* 0x0020000619007388 */ /* 0x0103e80000000a00 */
[----:B-----5:R1:W-:Y:S04]  /*06e0*/  STS.64 [R25+0x1c00], R14 ;  /* 0x001c000e19007388 */ /* 0x0203e80000000a00 */
[----:B--2---:R1:W-:Y:S04]  /*06f0*/  STS.64 [R25+0x2400], R10 ;  /* 0x0024000a19007388 */ /* 0x0043e80000000a00 */
[----:B---3--:R1:W-:Y:S04]  /*0700*/  STS.64 [R25+0x2800], R12 ;  /* 0x0028000c19007388 */ /* 0x0083e80000000a00 */
[----:B------:R1:W-:Y:S04]  /*0710*/  STS.64 [R25+0x3000], R8 ;  /* 0x0030000819007388 */ /* 0x0003e80000000a00 */
[----:B------:R1:W-:Y:S04]  /*0720*/  STS.64 [R25+0x3400], R16 ;  /* 0x0034001019007388 */ /* 0x0003e80000000a00 */
[----:B------:R1:W-:Y:S04]  /*0730*/  STS.64 [R25+0x3800], R18 ;  /* 0x0038001219007388 */ /* 0x0003e80000000a00 */
[----:B------:R1:W-:Y:S04]  /*0740*/  STS.64 [R25+0x2c00], R20 ;  /* 0x002c001419007388 */ /* 0x0003e80000000a00 */
[----:B------:R1:W-:Y:S01]  /*0750*/  STS.64 [R25+0x3c00], R22 ;  /* 0x003c001619007388 */ /* 0x0003e20000000a00 */
[----:B------:R-:W-:Y:S05]  /*0760*/  @!P1 BRA `(.L_x_7) ;  /* 0xfffffff800dc9947 */ /* 0x000fea000383ffff */
.L_x_6:
[----:B------:R-:W-:Y:S05]  /*0770*/  BSYNC.RECONVERGENT B1 ;  /* 0x0000000000017941 */ /* 0x000fea0003800200 */
.L_x_5:
[----:B------:R-:W-:Y:S01]  /*0780*/  IMAD.IADD R2, R5, 0x1, -R24 ;  /* 0x0000000105027824 */ /* 0x000fe200078e0a18 */
[----:B------:R-:W-:Y:S04]  /*0790*/  BSSY.RECONVERGENT B1, `(.L_x_8) ;  /* 0x0000029000017945 */ /* 0x000fe80003800200 */
[----:B------:R-:W-:-:S13]  /*07a0*/  ISETP.GT.AND P1, PT, R2, 0x200, PT ;  /* 0x000002000200780c */ /* 0x000fda0003f24270 */
[----:B------:R-:W-:Y:S05]  /*07b0*/  @!P1 BRA `(.L_x_9) ;  /* 0x0000000000989947 */ /* 0x000fea0003800000 */
[----:B-1----:R-:W1:Y:S01]  /*07c0*/  LDC R6, c[0x0][0x39c] ;  /* 0x0000e700ff067b82 */ /* 0x002e620000000800 */
[----:B------:R-:W-:-:S07]  /*07d0*/  IADD3 R2, PT, PT, R24, 0x200, RZ ;  /* 0x0000020018027810 */ /* 0x000fce0007ffe0ff */
[----:B------:R-:W2:Y:S01]  /*07e0*/  LDC.64 R10, c[0x0][0x390] ;  /* 0x0000e400ff0a7b82 */ /* 0x000ea20000000a00 */
[-CC-:B-1----:R-:W-:Y:S02]  /*07f0*/  IMAD R21, R2, R6.reuse, R3.reuse ;  /* 0x0000000602157224 */ /* 0x182fe400078e0203 */
[----:B0-----:R-:W-:-:S03]  /*0800*/  IMAD R9, R24, R6, R3 ;  /* 0x0000000618097224 */ /* 0x001fc600078e0203 */
[C---:B------:R-:W-:Y:S01]  /*0810*/  LEA R17, R6.reuse, R21, 0x8 ;  /* 0x0000001506117211 */ /* 0x040fe200078e40ff */
[C---:B------:R-:W-:Y:S01]  /*0820*/  IMAD R15, R6.reuse, 0x100, R9 ;  /* 0x00000100060f7824 */ /* 0x040fe200078e0209 */
[C---:B------:R-:W-:Y:S01]  /*0830*/  LEA R7, R6.reuse, R9, 0x7 ;  /* 0x0000000906077211 */ /* 0x040fe200078e38ff */
[----:B--2---:R-:W-:Y:S01]  /*0840*/  IMAD.WIDE R8, R9, 0x8, R10 ;  /* 0x0000000809087825 */ /* 0x004fe200078e020a */
[C---:B------:R-:W-:Y:S02]  /*0850*/  LEA R19, R6.reuse, R21, 0x7 ;  /* 0x0000001506137211 */ /* 0x040fe400078e38ff */
[C---:B------:R-:W-:Y:S01]  /*0860*/  LEA R23, R6.reuse, R17, 0x7 ;  /* 0x0000001106177211 */ /* 0x040fe200078e38ff */
[----:B------:R-:W-:Y:S02]  /*0870*/  IMAD R13, R6, 0x80, R15 ;  /* 0x00000080060d7824 */ /* 0x000fe400078e020f */
[--C-:B------:R-:W-:Y:S01]  /*0880*/  IMAD.WIDE R20, R21, 0x8, R10.reuse ;  /* 0x0000000815147825 */ /* 0x100fe200078e020a */
[----:B------:R-:W2:Y:S03]  /*0890*/  LDG.E.64 R8, desc[UR6][R8.64] ;  /* 0x0000000608087981 */ /* 0x000ea6000c1e1b00 */
[----:B------:R-:W-:-:S02]  /*08a0*/  IMAD.WIDE R6, R7, 0x8, R10 ;  /* 0x0000000807067825 */ /* 0x000fc400078e020a */
[----:B------:R-:W3:Y:S02]  /*08b0*/  LDG.E.64 R20, desc[UR6][R20.64] ;  /* 0x0000000614147981 */ /* 0x000ee4000c1e1b00 */
[--C-:B------:R-:W-:Y:S02]  /*08c0*/  IMAD.WIDE R14, R15, 0x8, R10.reuse ;  /* 0x000000080f0e7825 */ /* 0x100fe400078e020a */
[----:B------:R-:W4:Y:S02]  /*08d0*/  LDG.E.64 R6, desc[UR6][R6.64] ;  /* 0x0000000606067981 */ /* 0x000f24000c1e1b00 */
[--C-:B------:R-:W-:Y:S02]  /*08e0*/  IMAD.WIDE R18, R19, 0x8, R10.reuse ;  /* 0x0000000813127825 */ /* 0x100fe400078e020a */
[----:B------:R-:W5:Y:S02]  /*08f0*/  LDG.E.64 R14, desc[UR6][R14.64] ;  /* 0x000000060e0e7981 */ /* 0x000f64000c1e1b00 */
[----:B------:R-:W-:-:S02]  /*0900*/  IMAD.WIDE R16, R17, 0x8, R10 ;  /* 0x0000000811107825 */ /* 0x000fc400078e020a */
[----:B------:R-:W5:Y:S02]  /*0910*/  LDG.E.64 R18, desc[UR6][R18.64] ;  /* 0x0000000612127981 */ /* 0x000f64000c1e1b00 */
[--C-:B------:R-:W-:Y:S02]  /*0920*/  IMAD.WIDE R12, R13, 0x8, R10.reuse ;  /* 0x000000080d0c7825 */ /* 0x100fe400078e020a */
[----:B------:R-:W5:Y:S02]  /*0930*/  LDG.E.64 R16, desc[UR6][R16.64] ;  /* 0x0000000610107981 */ /* 0x000f64000c1e1b00 */
[----:B------:R-:W-:Y:S02]  /*0940*/  IMAD.WIDE R10, R23, 0x8, R10 ;  /* 0x00000008170a7825 */ /* 0x000fe400078e020a */
[----:B------:R-:W5:Y:S04]  /*0950*/  LDG.E.64 R12, desc[UR6][R12.64] ;  /* 0x000000060c0c7981 */ /* 0x000f68000c1e1b00 */
[----:B------:R-:W5:Y:S01]  /*0960*/  LDG.E.64 R10, desc[UR6][R10.64] ;  /* 0x000000060a0a7981 */ /* 0x000f62000c1e1b00 */
[C---:B------:R-:W-:Y:S01]  /*0970*/  LEA R23, R24.reuse, R4, 0x3 ;  /* 0x0000000418177211 */ /* 0x040fe200078e18ff */
[----:B------:R-:W-:Y:S01]  /*0980*/  VIADD R24, R24, 0x400 ;  /* 0x0000040018187836 */ /* 0x000fe20000000000 */
[----:B------:R-:W-:-:S03]  /*0990*/  PLOP3.LUT P0, PT, PT, PT, PT, 0x8, 0x80 ;  /* 0x000000000080781c */ /* 0x000fc60003f0e170 */
[----:B--2---:R2:W-:Y:S04]  /*09a0*/  STS.64 [R23], R8 ;  /* 0x0000000817007388 */ /* 0x0045e80000000a00 */
[----:B---3--:R2:W-:Y:S04]  /*09b0*/  STS.64 [R23+0x1000], R20 ;  /* 0x0010001417007388 */ /* 0x0085e80000000a00 */
[----:B----4-:R2:W-:Y:S04]  /*09c0*/  STS.64 [R23+0x400], R6 ;  /* 0x0004000617007388 */ /* 0x0105e80000000a00 */
[----:B-----5:R2:W-:Y:S04]  /*09d0*/  STS.64 [R23+0x800], R14 ;  /* 0x0008000e17007388 */ /* 0x0205e80000000a00 */
[----:B------:R2:W-:Y:S04]  /*09e0*/  STS.64 [R23+0x1400], R18 ;  /* 0x0014001217007388 */ /* 0x0005e80000000a00 */
[----:B------:R2:W-:Y:S04]  /*09f0*/  STS.64 [R23+0x1800], R16 ;  /* 0x0018001017007388 */ /* 0x0005e80000000a00 */
[----:B------:R2:W-:Y:S04]  /*0a00*/  STS.64 [R23+0xc00], R12 ;  /* 0x000c000c17007388 */ /* 0x0005e80000000a00 */
[----:B------:R2:W-:Y:S02]  /*0a10*/  STS.64 [R23+0x1c00], R10 ;  /* 0x001c000a17007388 */ /* 0x0005e40000000a00 */
.L_x_9:
[----:B------:R-:W-:Y:S05]  /*0a20*/  BSYNC.RECONVERGENT B1 ;  /* 0x0000000000017941 */ /* 0x000fea0003800200 */
.L_x_8:
[----:B------:R-:W-:-:S13]  /*0a30*/  ISETP.LT.OR P0, PT, R24, R5, P0 ;  /* 0x000000051800720c */ /* 0x000fda0000701670 */
[----:B------:R-:W-:Y:S05]  /*0a40*/  @!P0 BRA `(.L_x_1) ;  /* 0x00000000004c8947 */ /* 0x000fea0003800000 */
[----:B------:R-:W3:Y:S08]  /*0a50*/  LDC R2, c[0x0][0x39c] ;  /* 0x0000e700ff027b82 */ /* 0x000ef00000000800 */
[----:B012---:R-:W0:Y:S01]  /*0a60*/  LDC.64 R12, c[0x0][0x390] ;  /* 0x0000e400ff0c7b82 */ /* 0x007e220000000a00 */
[----:B---3--:R-:W-:-:S05]  /*0a70*/  IMAD R7, R24, R2, R3 ;  /* 0x0000000218077224 */ /* 0x008fca00078e0203 */
[CC--:B------:R-:W-:Y:S02]  /*0a80*/  LEA R11, R2.reuse, R7.reuse, 0x8 ;  /* 0x00000007020b7211 */ /* 0x0c0fe400078e40ff */
[----:B------:R-:W-:Y:S01]  /*0a90*/  LEA R9, R2, R7, 0x7 ;  /* 0x0000000702097211 */ /* 0x000fe200078e38ff */
[----:B0-----:R-:W-:-:S04]  /*0aa0*/  IMAD.WIDE R6, R7, 0x8, R12 ;  /* 0x0000000807067825 */ /* 0x001fc800078e020c */
[----:B------:R-:W-:Y:S02]  /*0ab0*/  IMAD R15, R2, 0x80, R11 ;  /* 0x00000080020f7824 */ /* 0x000fe400078e020b */
[--C-:B------:R-:W-:Y:S01]  /*0ac0*/  IMAD.WIDE R8, R9, 0x8, R12.reuse ;  /* 0x0000000809087825 */ /* 0x100fe200078e020c */
[----:B------:R-:W2:Y:S03]  /*0ad0*/  LDG.E.64 R6, desc[UR6][R6.64] ;  /* 0x0000000606067981 */ /* 0x000ea6000c1e1b00 */
[--C-:B------:R-:W-:Y:S02]  /*0ae0*/  IMAD.WIDE R10, R11, 0x8, R12.reuse ;  /* 0x000000080b0a7825 */ /* 0x100fe400078e020c */
[----:B------:R-:W3:Y:S02]  /*0af0*/  LDG.E.64 R8, desc[UR6][R8.64] ;  /* 0x0000000608087981 */ /* 0x000ee4000c1e1b00 */
[----:B------:R-:W-:-:S02]  /*0b00*/  IMAD.WIDE R12, R15, 0x8, R12 ;  /* 0x000000080f0c7825 */ /* 0x000fc400078e020c */
[----:B------:R-:W4:Y:S04]  /*0b10*/  LDG.E.64 R10, desc[UR6][R10.64] ;  /* 0x000000060a0a7981 */ /* 0x000f28000c1e1b00 */
[----:B------:R-:W5:Y:S01]  /*0b20*/  LDG.E.64 R12, desc[UR6][R12.64] ;  /* 0x000000060c0c7981 */ /* 0x000f62000c1e1b00 */
[----:B------:R-:W-:-:S05]  /*0b30*/  LEA R15, R24, R4, 0x3 ;  /* 0x00000004180f7211 */ /* 0x000fca00078e18ff */
[----:B--2---:R0:W-:Y:S04]  /*0b40*/  STS.64 [R15], R6 ;  /* 0x000000060f007388 */ /* 0x0041e80000000a00 */
[----:B---3--:R0:W-:Y:S04]  /*0b50*/  STS.64 [R15+0x400], R8 ;  /* 0x000400080f007388 */ /* 0x0081e80000000a00 */
[----:B----4-:R0:W-:Y:S04]  /*0b60*/  STS.64 [R15+0x800], R10 ;  /* 0x0008000a0f007388 */ /* 0x0101e80000000a00 */
[----:B-----5:R0:W-:Y:S02]  /*0b70*/  STS.64 [R15+0xc00], R12 ;  /* 0x000c000c0f007388 */ /* 0x0201e40000000a00 */
.L_x_1:
[----:B------:R-:W-:Y:S05]  /*0b80*/  BSYNC.RECONVERGENT B0 ;  /* 0x0000000000007941 */ /* 0x000fea0003800200 */
.L_x_0:
[----:B012---:R-:W0:Y:S08]  /*0b90*/  LDC R7, c[0x0][0x39c] ;  /* 0x0000e700ff077b82 */ /* 0x007e300000000800 */
[----:B------:R-:W-:Y:S01]  /*0ba0*/  BAR.SYNC.DEFER_BLOCKING 0x0 ;  /* 0x0000000000007b1d */ /* 0x000fe20000010000 */
[----:B0-----:R-:W-:-:S13]  /*0bb0*/  ISETP.GE.AND P0, PT, R0, R7, PT ;  /* 0x000000070000720c */ /* 0x001fda0003f06270 */
[----:B------:R-:W-:Y:S05]  /*0bc0*/  @P0 EXIT ;  /* 0x000000000000094d */ /* 0x000fea0003800000 */
[----:B------:R-:W-:-:S13]  /*0bd0*/  ISETP.GE.AND P0, PT, R5, 0x1, PT ;  /* 0x000000010500780c */ /* 0x000fda0003f06270 */
[----:B------:R-:W-:Y:S05]  /*0be0*/  @!P0 BRA `(.L_x_10) ;  /* 0x0000000800648947 */ /* 0x000fea0003800000 */
[----:B------:R-:W0:Y:S01]  /*0bf0*/  LDC.64 R18, c[0x0][0x388] ;  /* 0x0000e200ff127b82 */ /* 0x000e220000000a00 */
[----:B------:R-:W-:Y:S01]  /*0c00*/  LOP3.LUT R2, R5, 0x7, RZ, 0xc0, !PT ;  /* 0x0000000705027812 */ /* 0x000fe200078ec0ff */
[----:B0-----:R-:W-:-:S07]  /*0c10*/  IMAD.WIDE.U32 R18, R3, 0x8, R18 ;  /* 0x0000000803127825 */ /* 0x001fce00078e0012 */
.L_x_15:
[----:B0-----:R-:W0:Y:S01]  /*0c20*/  LDC.64 R6, c[0x0][0x388] ;  /* 0x0000e200ff067b82 */ /* 0x001e220000000a00 */
[----:B------:R1:W5:Y:S07]  /*0c30*/  LDG.E.64 R16, desc[UR6][R18.64] ;  /* 0x0000000612107981 */ /* 0x00036e000c1e1b00 */
[----:B------:R-:W2:Y:S01]  /*0c40*/  LDC R4, c[0x0][0x3a0] ;  /* 0x0000e800ff047b82 */ /* 0x000ea20000000800 */
[----:B0-----:R-:W-:-:S06]  /*0c50*/  IMAD.WIDE.U32 R6, R0, 0x8, R6 ;  /* 0x0000000800067825 */ /* 0x001fcc00078e0006 */
[----:B------:R-:W5:Y:S01]  /*0c60*/  LDG.E.64 R6, desc[UR6][R6.64] ;  /* 0x0000000606067981 */ /* 0x000f62000c1e1b00 */
[----:B--2---:R-:W-:Y:S01]  /*0c70*/  ISETP.GE.U32.AND P0, PT, R4, 0x8, PT ;  /* 0x000000080400780c */ /* 0x004fe20003f06070 */
[----:B------:R-:W-:Y:S01]  /*0c80*/  HFMA2 R5, -RZ, RZ, 0, 0 ;  /* 0x00000000ff057431 */ /* 0x000fe200000001ff */
[----:B------:R-:W-:-:S11]  /*0c90*/  CS2R R20, SRZ ;  /* 0x0000000000147805 */ /* 0x000fd6000001ff00 */
[----:B-1----:R-:W-:Y:S05]  /*0ca0*/  @!P0 BRA `(.L_x_11) ;  /* 0x0000000000f08947 */ /* 0x002fea0003800000 */
[----:B------:R-:W0:Y:S01]  /*0cb0*/  S2UR UR5, SR_CgaCtaId ;  /* 0x00000000000579c3 */ /* 0x000e220000008800 */
[----:B------:R-:W-:Y:S01]  /*0cc0*/  UMOV UR4, 0x400 ;  /* 0x0000040000047882 */ /* 0x000fe20000000000 */
[----:B------:R-:W-:Y:S01]  /*0cd0*/  LOP3.LUT R5, R4, 0x7ffffff8, RZ, 0xc0, !PT ;  /* 0x7ffffff804057812 */ /* 0x000fe200078ec0ff */
[----:B------:R-:W-:Y:S01]  /*0ce0*/  IMAD.MOV.U32 R12, RZ, RZ, R0 ;  /* 0x000000ffff0c7224 */ /* 0x000fe200078e0000 */
[----:B------:R-:W-:Y:S02]  /*0cf0*/  CS2R R20, SRZ ;  /* 0x0000000000147805 */ /* 0x000fe4000001ff00 */
[----:B------:R-:W-:Y:S01]  /*0d00*/  IADD3 R13, PT, PT, -R5, RZ, RZ ;  /* 0x000000ff050d7210 */ /* 0x000fe20007ffe1ff */
[----:B0-----:R-:W-:-:S04]  /*0d10*/  ULEA UR4, UR5, UR4, 0x18 ;  /* 0x0000000405047291 */ /* 0x001fc8000f8ec0ff */
[----:B------:R-:W-:-:S06]  /*0d20*/  UIADD3 UR4, UPT, UPT, UR4, 0x20, URZ ;  /* 0x0000002004047890 */ /* 0x000fcc000fffe0ff */
[----:B------:R-:W-:-:S07]  /*0d30*/  MOV R14, UR4 ;  /* 0x00000004000e7c02 */ /* 0x000fce0008000f00 */
.L_x_12:
[----:B------:R-:W0:Y:S01]  /*0d40*/  LDC.64 R26, c[0x0][0x390] ;  /* 0x0000e400ff1a7b82 */ /* 0x000e220000000a00 */
[----:B------:R-:W1:Y:S07]  /*0d50*/  LDS.128 R8, [R14+-0x20] ;  /* 0xffffe0000e087984 */ /* 0x000e6e0000000c00 */
[----:B------:R-:W2:Y:S01]  /*0d60*/  LDC R15, c[0x0][0x39c] ;  /* 0x0000e700ff0f7b82 */ /* 0x000ea20000000800 */
[----:B0-----:R-:W-:-:S05]  /*0d70*/  IMAD.WIDE R26, R12, 0x8, R26 ;  /* 0x000000080c1a7825 */ /* 0x001fca00078e021a */
[----:B------:R2:W3:Y:S02]  /*0d80*/  LDG.E.64 R28, desc[UR6][R26.64] ;  /* 0x000000061a1c7981 */ /* 0x0004e4000c1e1b00 */
[----:B--2---:R-:W-:Y:S01]  /*0d90*/  IMAD.WIDE R26, R15, 0x8, R26 ;  /* 0x000000080f1a7825 */ /* 0x004fe200078e021a */
[----:B-1---5:R-:W-:-:S03]  /*0da0*/  DADD R8, -R16, R8 ;  /* 0x0000000010087229 */ /* 0x022fc60000000108 */
[----:B------:R-:W-:-:S05]  /*0db0*/  IMAD.WIDE R24, R15, 0x8, R26 ;  /* 0x000000080f187825 */ /* 0x000fca00078e021a */
[----:B------:R0:W2:Y:S02]  /*0dc0*/  LDG.E.64 R22, desc[UR6][R24.64] ;  /* 0x0000000618167981 */ /* 0x0000a4000c1e1b00 */
[----:B0-----:R-:W-:Y:S01]  /*0dd0*/  IMAD.WIDE R24, R15, 0x8, R24 ;  /* 0x000000080f187825 */ /* 0x001fe200078e0218 */
[----:B---3--:R-:W-:-:S08]  /*0de0*/  DADD R28, -R6, R28 ;  /* 0x00000000061c7229 */ /* 0x008fd0000000011c */
[----:B------:R-:W-:Y:S01]  /*0df0*/  DFMA R28, R28, R8, R20 ;  /* 0x000000081c1c722b */ /* 0x000fe20000000014 */
[----:B------:R-:W3:Y:S04]  /*0e00*/  LDG.E.64 R8, desc[UR6][R26.64] ;  /* 0x000000061a087981 */ /* 0x000ee8000c1e1b00 */
[----:B------:R-:W4:Y:S01]  /*0e10*/  LDG.E.64 R20, desc[UR6][R24.64] ;  /* 0x0000000618147981 */ /* 0x000f22000c1e1b00 */
[----:B------:R-:W-:Y:S02]  /*0e20*/  DADD R10, -R16, R10 ;  /* 0x00000000100a7229 */ /* 0x000fe4000000010a */
[C---:B--2---:R-:W-:Y:S02]  /*0e30*/  DADD R22, -R6.reuse, R22 ;  /* 0x0000000006167229 */ /* 0x044fe40000000116 */
[----:B---3--:R-:W-:-:S08]  /*0e40*/  DADD R8, -R6, R8 ;  /* 0x0000000006087229 */ /* 0x008fd00000000108 */
[----:B------:R-:W-:Y:S02]  /*0e50*/  DFMA R28, R8, R10, R28 ;  /* 0x0000000a081c722b */ /* 0x000fe4000000001c */
[----:B------:R-:W0:Y:S02]  /*0e60*/  LDS.128 R8, [R14+-0x10] ;  /* 0xfffff0000e087984 */ /* 0x000e240000000c00 */
[----:B0-----:R-:W-:-:S08]  /*0e70*/  DADD R8, -R16, R8 ;  /* 0x0000000010087229 */ /* 0x001fd00000000108 */
[----:B------:R-:W-:Y:S01]  /*0e80*/  DFMA R28, R22, R8, R28 ;  /* 0x00000008161c722b */ /* 0x000fe2000000001c */
[----:B------:R-:W-:Y:S01]  /*0e90*/  IMAD.WIDE R22, R15, 0x8, R24 ;  /* 0x000000080f167825 */ /* 0x000fe200078e0218 */
[----:B------:R-:W-:-:S04]  /*0ea0*/  DADD R8, -R16, R10 ;  /* 0x0000000010087229 */ /* 0x000fc8000000010a */
[----:B------:R-:W2:Y:S01]  /*0eb0*/  LDG.E.64 R26, desc[UR6][R22.64] ;  /* 0x00000006161a7981 */ /* 0x000ea2000c1e1b00 */
[----:B------:R-:W-:-:S05]  /*0ec0*/  IMAD.WIDE R10, R15, 0x8, R22 ;  /* 0x000000080f0a7825 */ /* 0x000fca00078e0216 */
[----:B------:R0:W3:Y:S01]  /*0ed0*/  LDG.E.64 R24, desc[UR6][R10.64] ;  /* 0x000000060a187981 */ /* 0x0000e2000c1e1b00 */
[----:B----4-:R-:W-:-:S08]  /*0ee0*/  DADD R20, -R6, R20 ;  /* 0x0000000006147229 */ /* 0x010fd00000000114 */
[----:B------:R-:W-:Y:S01]  /*0ef0*/  DFMA R28, R20, R8, R28 ;  /* 0x00000008141c722b */ /* 0x000fe2000000001c */
[C---:B------:R-:W-:Y:S02]  /*0f00*/  IMAD.WIDE R20, R15.reuse, 0x8, R10 ;  /* 0x000000080f147825 */ /* 0x040fe400078e020a */
[----:B0-----:R-:W0:Y:S04]  /*0f10*/  LDS.128 R8, [R14] ;  /* 0x000000000e087984 */ /* 0x001e280000000c00 */
[----:B------:R1:W4:Y:S02]  /*0f20*/  LDG.E.64 R22, desc[UR6][R20.64] ;  /* 0x0000000614167981 */ /* 0x000324000c1e1b00 */
[----:B-1----:R-:W-:-:S06]  /*0f30*/  IMAD.WIDE R20, R15, 0x8, R20 ;  /* 0x000000080f147825 */ /* 0x002fcc00078e0214 */
[----:B------:R-:W4:Y:S01]  /*0f40*/  LDG.E.64 R20, desc[UR6][R20.64] ;  /* 0x0000000614147981 */ /* 0x000f22000c1e1b00 */
[----:B0-----:R-:W-:Y:S01]  /*0f50*/  DADD R8, -R16, R8 ;  /* 0x0000000010087229 */ /* 0x001fe20000000108 */
[----:B------:R-:W-:-:S05]  /*0f60*/  VIADD R13, R13, 0x8 ;  /* 0x000000080d0d7836 */ /* 0x000fca0000000000 */
[----:B------:R-:W-:Y:S02]  /*0f70*/  ISETP.NE.AND P0, PT, R13, RZ, PT ;  /* 0x000000ff0d00720c */ /* 0x000fe40003f05270 */
[----:B------:R-:W-:Y:S01]  /*0f80*/  LEA R12, R15, R12, 0x3 ;  /* 0x0000000c0f0c7211 */ /* 0x000fe200078e18ff */
[C---:B--2---:R-:W-:Y:S02]  /*0f90*/  DADD R26, -R6.reuse, R26 ;  /* 0x00000000061a7229 */ /* 0x044fe4000000011a */
[----:B---3--:R-:W-:-:S06]  /*0fa0*/  DADD R24, -R6, R24 ;  /* 0x0000000006187229 */ /* 0x008fcc0000000118 */
[----:B------:R-:W-:Y:S02]  /*0fb0*/  DFMA R8, R26, R8, R28 ;  /* 0x000000081a08722b */ /* 0x000fe4000000001c */
[----:B------:R-:W-:-:S08]  /*0fc0*/  DADD R26, -R16, R10 ;  /* 0x00000000101a7229 */ /* 0x000fd0000000010a */
[----:B------:R-:W-:Y:S01]  /*0fd0*/  DFMA R24, R24, R26, R8 ;  /* 0x0000001a1818722b */ /* 0x000fe20000000008 */
[----:B------:R0:W1:Y:S01]  /*0fe0*/  LDS.128 R8, [R14+0x10] ;  /* 0x000010000e087984 */ /* 0x0000620000000c00 */
[C---:B----4-:R-:W-:Y:S01]  /*0ff0*/  DADD R22, -R6.reuse, R22 ;  /* 0x0000000006167229 */ /* 0x050fe20000000116 */
[----:B0-----:R-:W-:Y:S01]  /*1000*/  IADD3 R14, PT, PT, R14, 0x40, RZ ;  /* 0x000000400e0e7810 */ /* 0x001fe20007ffe0ff */
[----:B------:R-:W-:Y:S02]  /*1010*/  DADD R20, -R6, R20 ;  /* 0x0000000006147229 */ /* 0x000fe40000000114 */
[C---:B-1----:R-:W-:Y:S02]  /*1020*/  DADD R8, -R16.reuse, R8 ;  /* 0x0000000010087229 */ /* 0x042fe40000000108 */
[----:B------:R-:W-:-:S06]  /*1030*/  DADD R10, -R16, R10 ;  /* 0x00000000100a7229 */ /* 0x000fcc000000010a */
[----:B------:R-:W-:-:S08]  /*1040*/  DFMA R8, R22, R8, R24 ;  /* 0x000000081608722b */ /* 0x000fd00000000018 */
[----:B------:R-:W-:Y:S01]  /*1050*/  DFMA R20, R20, R10, R8 ;  /* 0x0000000a1414722b */ /* 0x000fe20000000008 */
[----:B------:R-:W-:Y:S10]  /*1060*/  @P0 BRA `(.L_x_12) ;  /* 0xfffffffc00340947 */ /* 0x000ff4000383ffff */
.L_x_11:
[----:B------:R-:W-:-:S13]  /*1070*/  ISETP.NE.AND P0, PT, R2, RZ, PT ;  /* 0x000000ff0200720c */ /* 0x000fda0003f05270 */
[----:B------:R-:W-:Y:S05]  /*1080*/  @!P0 BRA `(.L_x_13) ;  /* 0x0000000400188947 */ /* 0x000fea0003800000 */
[----:B------:R-:W-:-:S05]  /*1090*/  VIADD R8, R2, 0xffffffff ;  /* 0xffffffff02087836 */ /* 0x000fca0000000000 */
[----:B------:R-:W-:-:S13]  /*10a0*/  ISETP.GE.U32.AND P0, PT, R8, 0x3, PT ;  /* 0x000000030800780c */ /* 0x000fda0003f06070 */
[----:B------:R-:W-:Y:S05]  /*10b0*/  @!P0 BRA `(.L_x_14) ;  /* 0x0000000000788947 */ /* 0x000fea0003800000 */
[----:B------:R-:W0:Y:S08]  /*10c0*/  LDC R15, c[0x0][0x39c] ;  /* 0x0000e700ff0f7b82 */ /* 0x000e300000000800 */
[----:B------:R-:W1:Y:S01]  /*10d0*/  LDC.64 R28, c[0x0][0x390] ;  /* 0x0000e400ff1c7b82 */ /* 0x000e620000000a00 */
[----:B0-----:R-:W-:-:S04]  /*10e0*/  IMAD R9, R5, R15, R0 ;  /* 0x0000000f05097224 */ /* 0x001fc800078e0200 */
[----:B-1----:R-:W-:-:S05]  /*10f0*/  IMAD.WIDE R28, R9, 0x8, R28 ;  /* 0x00000008091c7825 */ /* 0x002fca00078e021c */
[----:B------:R0:W2:Y:S01]  /*1100*/  LDG.E.64 R12, desc[UR6][R28.64] ;  /* 0x000000061c0c7981 */ /* 0x0000a2000c1e1b00 */
[----:B------:R-:W1:Y:S01]  /*1110*/  S2UR UR5, SR_CgaCtaId ;  /* 0x00000000000579c3 */ /* 0x000e620000008800 */
[----:B------:R-:W-:Y:S01]  /*1120*/  UMOV UR4, 0x400 ;  /* 0x0000040000047882 */ /* 0x000fe20000000000 */
[----:B0-----:R-:W-:-:S05]  /*1130*/  IMAD.WIDE R28, R15, 0x8, R28 ;  /* 0x000000080f1c7825 */ /* 0x001fca00078e021c */
[----:B------:R-:W3:Y:S01]  /*1140*/  LDG.E.64 R22, desc[UR6][R28.64] ;  /* 0x000000061c167981 */ /* 0x000ee2000c1e1b00 */
[----:B-1----:R-:W-:-:S06]  /*1150*/  ULEA UR4, UR5, UR4, 0x18 ;  /* 0x0000000405047291 */ /* 0x002fcc000f8ec0ff */
[----:B------:R-:W-:-:S05]  /*1160*/  LEA R26, R5, UR4, 0x3 ;  /* 0x00000004051a7c11 */ /* 0x000fca000f8e18ff */
[----:B------:R-:W0:Y:S01]  /*1170*/  LDS.128 R8, [R26] ;  /* 0x000000001a087984 */ /* 0x000e220000000c00 */
[----:B------:R-:W-:Y:S01]  /*1180*/  IMAD.WIDE R24, R15, 0x8, R28 ;  /* 0x000000080f187825 */ /* 0x000fe200078e021c */
[----:B0----5:R-:W-:Y:S02]  /*1190*/  DADD R8, -R16, R8 ;  /* 0x0000000010087229 */ /* 0x021fe40000000108 */
[----:B--2---:R-:W-:-:S08]  /*11a0*/  DADD R12, -R6, R12 ;  /* 0x00000000060c7229 */ /* 0x004fd0000000010c */
[----:B------:R-:W-:Y:S01]  /*11b0*/  DFMA R20, R12, R8, R20 ;  /* 0x000000080c14722b */ /* 0x000fe20000000014 */
[----:B------:R0:W2:Y:S02]  /*11c0*/  LDG.E.64 R8, desc[UR6][R24.64] ;  /* 0x0000000618087981 */ /* 0x0000a4000c1e1b00 */
[----:B0-----:R-:W-:Y:S02]  /*11d0*/  IMAD.WIDE R24, R15, 0x8, R24 ;  /* 0x000000080f187825 */ /* 0x001fe400078e0218 */
[----:B------:R-:W0:Y:S04]  /*11e0*/  LDS.128 R12, [R26+0x10] ;  /* 0x000010001a0c7984 */ /* 0x000e280000000c00 */
[----:B------:R-:W4:Y:S01]  /*11f0*/  LDG.E.64 R24, desc[UR6][R24.64] ;  /* 0x0000000618187981 */ /* 0x000f22000c1e1b00 */
[----:B------:R-:W-:-:S02]  /*1200*/  DADD R10, -R16, R10 ;  /* 0x00000000100a7229 */ /* 0x000fc4000000010a */
[----:B---3--:R-:W-:-:S08]  /*1210*/  DADD R22, -R6, R22 ;  /* 0x0000000006167229 */ /* 0x008fd00000000116 */
[----:B------:R-:W-:Y:S01]  /*1220*/  DFMA R10, R22, R10, R20 ;  /* 0x0000000a160a722b */ /* 0x000fe20000000014 */
[----:B------:R-:W-:Y:S01]  /*1230*/  IADD3 R5, PT, PT, R5, 0x4, RZ ;  /* 0x0000000405057810 */ /* 0x000fe20007ffe0ff */
[C---:B0-----:R-:W-:Y:S02]  /*1240*/  DADD R12, -R16.reuse, R12 ;  /* 0x00000000100c7229 */ /* 0x041fe4000000010c */
[----:B------:R-:W-:Y:S02]  /*1250*/  DADD R14, -R16, R14 ;  /* 0x00000000100e7229 */ /* 0x000fe4000000010e */
[----:B--2---:R-:W-:-:S08]  /*1260*/  DADD R8, -R6, R8 ;  /* 0x0000000006087229 */ /* 0x004fd00000000108 */
[----:B------:R-:W-:Y:S02]  /*1270*/  DFMA R8, R8, R12, R10 ;  /* 0x0000000c0808722b */ /* 0x000fe4000000000a */
[----:B----4-:R-:W-:-:S08]  /*1280*/  DADD R20, -R6, R24 ;  /* 0x0000000006147229 */ /* 0x010fd00000000118 */
[----:B------:R-:W-:-:S11]  /*1290*/  DFMA R20, R20, R14, R8 ;  /* 0x0000000e1414722b */ /* 0x000fd60000000008 */
.L_x_14:
[----:B------:R-:W-:-:S13]  /*12a0*/  LOP3.LUT P0, R8, R4, 0x3, RZ, 0xc0, !PT ;  /* 0x0000000304087812 */ /* 0x000fda000780c0ff */
[----:B------:R-:W-:Y:S05]  /*12b0*/  @!P0 BRA `(.L_x_13) ;  /* 0x00000000008c8947 */ /* 0x000fea0003800000 */
[----:B------:R-:W-:Y:S02]  /*12c0*/  ISETP.NE.AND P0, PT, R8, 0x1, PT ;  /* 0x000000010800780c */ /* 0x000fe40003f05270 */
[----:B------:R-:W-:-:S04]  /*12d0*/  LOP3.LUT R4, R4, 0x1, RZ, 0xc0, !PT ;  /* 0x0000000104047812 */ /* 0x000fc800078ec0ff */
[----:B------:R-:W-:-:S07]  /*12e0*/  ISETP.NE.U32.AND P1, PT, R4, 0x1, PT ;  /* 0x000000010400780c */ /* 0x000fce0003f25070 */
[----:B------:R-:W0:Y:S01]  /*12f0*/  @P0 LDC R15, c[0x0][0x39c] ;  /* 0x0000e700ff0f0b82 */ /* 0x000e220000000800 */
[----:B------:R-:W1:Y:S07]  /*1300*/  @P0 S2R R23, SR_CgaCtaId ;  /* 0x0000000000170919 */ /* 0x000e6e0000008800 */
[----:B------:R-:W2:Y:S08]  /*1310*/  @P0 LDC.64 R10, c[0x0][0x390] ;  /* 0x0000e400ff0a0b82 */ /* 0x000eb00000000a00 */
[----:B------:R-:W3:Y:S08]  /*1320*/  @!P1 LDC R4, c[0x0][0x39c] ;  /* 0x0000e700ff049b82 */ /* 0x000ef00000000800 */
[----:B------:R-:W4:Y:S01]  /*1330*/  @!P1 LDC.64 R8, c[0x0][0x390] ;  /* 0x0000e400ff089b82 */ /* 0x000f220000000a00 */
[----:B0-----:R-:W-:-:S04]  /*1340*/  @P0 IMAD R25, R5, R15, R0 ;  /* 0x0000000f05190224 */ /* 0x001fc800078e0200 */
[----:B--2---:R-:W-:Y:S01]  /*1350*/  @P0 IMAD.WIDE R24, R25, 0x8, R10 ;  /* 0x0000000819180825 */ /* 0x004fe200078e020a */
[----:B------:R-:W-:-:S04]  /*1360*/  @P0 MOV R10, 0x400 ;  /* 0x00000400000a0802 */ /* 0x000fc80000000f00 */
[----:B-1----:R-:W-:Y:S01]  /*1370*/  @P0 LEA R10, R23, R10, 0x18 ;  /* 0x0000000a170a0211 */ /* 0x002fe200078ec0ff */
[----:B------:R0:W2:Y:S01]  /*1380*/  @P0 LDG.E.64 R12, desc[UR6][R24.64] ;  /* 0x00000006180c0981 */ /* 0x0000a2000c1e1b00 */
[----:B------:R-:W-:Y:S02]  /*1390*/  @P0 IMAD.WIDE R14, R15, 0x8, R24 ;  /* 0x000000080f0e0825 */ /* 0x000fe400078e0218 */
[C---:B------:R-:W-:Y:S02]  /*13a0*/  @P0 LEA R26, R5.reuse, R10, 0x3 ;  /* 0x0000000a051a0211 */ /* 0x040fe400078e18ff */
[----:B------:R-:W-:Y:S02]  /*13b0*/  @P0 VIADD R5, R5, 0x2 ;  /* 0x0000000205050836 */ /* 0x000fe40000000000 */
[----:B------:R-:W2:Y:S02]  /*13c0*/  @P0 LDG.E.64 R14, desc[UR6][R14.64] ;  /* 0x000000060e0e0981 */ /* 0x000ea4000c1e1b00 */
[----:B---3--:R-:W-:-:S04]  /*13d0*/  @!P1 IMAD R23, R5, R4, R0 ;  /* 0x0000000405179224 */ /* 0x008fc800078e0200 */
[----:B----4-:R-:W-:Y:S01]  /*13e0*/  @!P1 IMAD.WIDE R22, R23, 0x8, R8 ;  /* 0x0000000817169825 */ /* 0x010fe200078e0208 */
[----:B------:R-:W1:Y:S01]  /*13f0*/  @!P1 S2R R27, SR_CgaCtaId ;  /* 0x00000000001b9919 */ /* 0x000e620000008800 */
[----:B------:R-:W-:Y:S01]  /*1400*/  @!P1 MOV R4, 0x400 ;  /* 0x0000040000049802 */ /* 0x000fe20000000f00 */
[----:B------:R-:W3:Y:S04]  /*1410*/  @P0 LDS.128 R8, [R26] ;  /* 0x000000001a080984 */ /* 0x000ee80000000c00 */
[----:B------:R-:W4:Y:S01]  /*1420*/  @!P1 LDG.E.64 R22, desc[UR6][R22.64] ;  /* 0x0000000616169981 */ /* 0x000f22000c1e1b00 */
[----:B-1----:R-:W-:-:S04]  /*1430*/  @!P1 LEA R4, R27, R4, 0x18 ;  /* 0x000000041b049211 */ /* 0x002fc800078ec0ff */
[----:B0-----:R-:W-:-:S05]  /*1440*/  @!P1 LEA R24, R5, R4, 0x3 ;  /* 0x0000000405189211 */ /* 0x001fca00078e18ff */
[----:B------:R-:W0:Y:S01]  /*1450*/  @!P1 LDS.64 R4, [R24] ;  /* 0x0000000018049984 */ /* 0x000e220000000a00 */
[C---:B---3-5:R-:W-:Y:S02]  /*1460*/  @P0 DADD R8, -R16.reuse, R8 ;  /* 0x0000000010080229 */ /* 0x068fe40000000108 */
[C---:B------:R-:W-:Y:S02]  /*1470*/  @P0 DADD R10, -R16.reuse, R10 ;  /* 0x00000000100a0229 */ /* 0x040fe4000000010a */
[----:B0-----:R-:W-:Y:S02]  /*1480*/  @!P1 DADD R4, -R16, R4 ;  /* 0x0000000010049229 */ /* 0x001fe40000000104 */
[C---:B--2---:R-:W-:Y:S02]  /*1490*/  @P0 DADD R12, -R6.reuse, R12 ;  /* 0x00000000060c0229 */ /* 0x044fe4000000010c */
[----:B------:R-:W-:-:S06]  /*14a0*/  @P0 DADD R14, -R6, R14 ;  /* 0x00000000060e0229 */ /* 0x000fcc000000010e */
[----:B------:R-:W-:-:S08]  /*14b0*/  @P0 DFMA R8, R12, R8, R20 ;  /* 0x000000080c08022b */ /* 0x000fd00000000014 */
[----:B------:R-:W-:Y:S02]  /*14c0*/  @P0 DFMA R20, R14, R10, R8 ;  /* 0x0000000a0e14022b */ /* 0x000fe40000000008 */
[----:B----4-:R-:W-:-:S08]  /*14d0*/  @!P1 DADD R22, -R6, R22 ;  /* 0x0000000006169229 */ /* 0x010fd00000000116 */
[----:B------:R-:W-:-:S11]  /*14e0*/  @!P1 DFMA R20, R22, R4, R20 ;  /* 0x000000041614922b */ /* 0x000fd60000000014 */
.L_x_13:
[----:B------:R-:W0:Y:S01]  /*14f0*/  LDC.64 R4, c[0x0][0x380] ;  /* 0x0000e000ff047b82 */ /* 0x000e220000000a00 */
[----:B------:R-:W1:Y:S02]  /*1500*/  LDCU UR4, c[0x0][0x39c] ;  /* 0x00007380ff0477ac */ /* 0x000e640008000800 */
[C---:B-1---5:R-:W-:Y:S01]  /*1510*/  IMAD R7, R0.reuse, UR4, R3 ;  /* 0x0000000400077c24 */ /* 0x062fe2000f8e0203 */
[----:B------:R-:W-:-:S03]  /*1520*/  IADD3 R0, PT, PT, R0, 0x80, RZ ;  /* 0x0000008000007810 */ /* 0x000fc60007ffe0ff */
[----:B0-----:R-:W-:Y:S01]  /*1530*/  IMAD.WIDE R4, R7, 0x8, R4 ;  /* 0x0000000807047825 */ /* 0x001fe200078e0204 */
[----:B------:R-:W-:-:S04]  /*1540*/  ISETP.GE.AND P0, PT, R0, UR4, PT ;  /* 0x0000000400007c0c */ /* 0x000fc8000bf06270 */
[----:B------:R0:W-:Y:S09]  /*1550*/  STG.E.64 desc[UR6][R4.64], R20 ;  /* 0x0000001404007986 */ /* 0x0001f2000c101b06 */
[----:B------:R-:W-:Y:S05]  /*1560*/  @!P0 BRA `(.L_x_15) ;  /* 0xfffffff400ac8947 */ /* 0x000fea000383ffff */
[----:B------:R-:W-:Y:S05]  /*1570*/  EXIT ;  /* 0x000000000000794d */ /* 0x000fea0003800000 */
.L_x_10:
[----:B------:R-:W-:Y:S01]  /*1580*/  LOP3.LUT R2, RZ, R0, RZ, 0x33, !PT ;  /* 0x00000000ff027212 */ /* 0x000fe200078e33ff */
[----:B------:R-:W-:Y:S03]  /*1590*/  BSSY.RECONVERGENT B0, `(.L_x_16) ;  /* 0x0000026000007945 */ /* 0x000fe60003800200 */
[----:B------:R-:W-:-:S04]  /*15a0*/  IADD3 R2, PT, PT, R2, R7, RZ ;  /* 0x0000000702027210 */ /* 0x000fc80007ffe0ff */
[C---:B------:R-:W-:Y:S02]  /*15b0*/  ISETP.GE.U32.AND P1, PT, R2.reuse, 0x380, PT ;  /* 0x000003800200780c */ /* 0x040fe40003f26070 */
[----:B------:R-:W-:-:S04]  /*15c0*/  LEA.HI R6, R2, 0x1, RZ, 0x19 ;  /* 0x0000000102067811 */ /* 0x000fc800078fc8ff */
[----:B------:R-:W-:-:S04]  /*15d0*/  LOP3.LUT R24, R6, 0x7, RZ, 0xc0, !PT ;  /* 0x0000000706187812 */ /* 0x000fc800078ec0ff */
[----:B------:R-:W-:-:S03]  /*15e0*/  ISETP.NE.AND P0, PT, R24, RZ, PT ;  /* 0x000000ff1800720c */ /* 0x000fc60003f05270 */
[----:B------:R-:W-:Y:S10]  /*15f0*/  @!P1 BRA `(.L_x_17) ;  /* 0x00000000007c9947 */ /* 0x000ff40003800000 */
[----:B------:R-:W0:Y:S01]  /*1600*/  LDC.64 R4, c[0x0][0x380] ;  /* 0x0000e000ff047b82 */ /* 0x000e220000000a00 */
[----:B------:R-:W-:Y:S01]  /*1610*/  LOP3.LUT R8, R6, 0x3fffff8, RZ, 0xc0, !PT ;  /* 0x03fffff806087812 */ /* 0x000fe200078ec0ff */
[----:B------:R-:W-:-:S07]  /*1620*/  IMAD.MOV.U32 R9, RZ, RZ, RZ ;  /* 0x000000ffff097224 */ /* 0x000fce00078e00ff */
.L_x_18:
[----:B-1----:R-:W-:Y:S01]  /*1630*/  IMAD R12, R7, R0, R3 ;  /* 0x00000000070c7224 */ /* 0x002fe200078e0203 */
[----:B------:R-:W-:Y:S01]  /*1640*/  IADD3 R0, PT, PT, R0, 0x400, RZ ;  /* 0x0000040000007810 */ /* 0x000fe20007ffe0ff */
[----:B------:R-:W-:Y:S02]  /*1650*/  VIADD R9, R9, 0x8 ;  /* 0x0000000809097836 */ /* 0x000fe40000000000 */
[----:B0-----:R-:W-:Y:S01]  /*1660*/  IMAD.WIDE R10, R12, 0x8, R4 ;  /* 0x000000080c0a7825 */ /* 0x001fe200078e0204 */
[CC--:B------:R-:W-:Y:S02]  /*1670*/  LEA R14, R7.reuse, R12.reuse, 0x8 ;  /* 0x0000000c070e7211 */ /* 0x0c0fe400078e40ff */
[CC--:B------:R-:W-:Y:S02]  /*1680*/  LEA R18, R7.reuse, R12.reuse, 0x9 ;  /* 0x0000000c07127211 */ /* 0x0c0fe400078e48ff */
[C---:B------:R-:W-:Y:S01]  /*1690*/  LEA R13, R7.reuse, R12, 0x7 ;  /* 0x0000000c070d7211 */ /* 0x040fe200078e38ff */
[C---:B------:R-:W-:Y:S01]  /*16a0*/  IMAD R15, R7.reuse, 0x80, R14 ;  /* 0x00000080070f7824 */ /* 0x040fe200078e020e */
[CC--:B------:R-:W-:Y:S01]  /*16b0*/  LEA R22, R7.reuse, R18.reuse, 0x8 ;  /* 0x0000001207167211 */ /* 0x0c0fe200078e40ff */
[--C-:B------:R-:W-:Y:S01]  /*16c0*/  IMAD.WIDE R16, R14, 0x8, R4.reuse ;  /* 0x000000080e107825 */ /* 0x100fe200078e0204 */
[C---:B------:R-:W-:Y:S01]  /*16d0*/  LEA R21, R7.reuse, R18, 0x7 ;  /* 0x0000001207157211 */ /* 0x040fe200078e38ff */
[----:B------:R0:W-:Y:S01]  /*16e0*/  STG.E.64 desc[UR6][R10.64], RZ ;  /* 0x000000ff0a007986 */ /* 0x0001e2000c101b06 */
[----:B------:R-:W-:Y:S01]  /*16f0*/  LEA R23, R7, R22, 0x7 ;  /* 0x0000001607177211 */ /* 0x000fe200078e38ff */
[----:B------:R-:W-:Y:S01]  /*1700*/  IMAD.WIDE R12, R13, 0x8, R4 ;  /* 0x000000080d0c7825 */ /* 0x000fe200078e0204 */
[----:B------:R-:W-:-:S03]  /*1710*/  ISETP.NE.AND P1, PT, R9, R8, PT ;  /* 0x000000080900720c */ /* 0x000fc60003f25270 */
[--C-:B------:R-:W-:Y:S01]  /*1720*/  IMAD.WIDE R14, R15, 0x8, R4.reuse ;  /* 0x000000080f0e7825 */ /* 0x100fe200078e0204 */
[----:B------:R1:W-:Y:S03]  /*1730*/  STG.E.64 desc[UR6][R12.64], RZ ;  /* 0x000000ff0c007986 */ /* 0x0003e6000c101b06 */
[--C-:B------:R-:W-:Y:S01]  /*1740*/  IMAD.WIDE R18, R18, 0x8, R4.reuse ;  /* 0x0000000812127825 */ /* 0x100fe200078e0204 */
[----:B------:R1:W-:Y:S03]  /*1750*/  STG.E.64 desc[UR6][R16.64], RZ ;  /* 0x000000ff10007986 */ /* 0x0003e6000c101b06 */
[--C-:B------:R-:W-:Y:S01]  /*1760*/  IMAD.WIDE R20, R21, 0x8, R4.reuse ;  /* 0x0000000815147825 */ /* 0x100fe200078e0204 */
[----:B------:R1:W-:Y:S03]  /*1770*/  STG.E.64 desc[UR6][R14.64], RZ ;  /* 0x000000ff0e007986 */ /* 0x0003e6000c101b06 */
[--C-:B0-----:R-:W-:Y:S01]  /*1780*/  IMAD.WIDE R10, R22, 0x8, R4.reuse ;  /* 0x00000008160a7825 */ /* 0x101fe200078e0204 */
[----:B------:R1:W-:Y:S03]  /*1790*/  STG.E.64 desc[UR6][R18.64], RZ ;  /* 0x000000ff12007986 */ /* 0x0003e6000c101b06 */
[----:B------:R-:W-:Y:S01]  /*17a0*/  IMAD.WIDE R22, R23, 0x8, R4 ;  /* 0x0000000817167825 */ /* 0x000fe200078e0204 */
[----:B------:R1:W-:Y:S04]  /*17b0*/  STG.E.64 desc[UR6][R20.64], RZ ;  /* 0x000000ff14007986 */ /* 0x0003e8000c101b06 */
[----:B------:R1:W-:Y:S04]  /*17c0*/  STG.E.64 desc[UR6][R10.64], RZ ;  /* 0x000000ff0a007986 */ /* 0x0003e8000c101b06 */
[----:B------:R1:W-:Y:S01]  /*17d0*/  STG.E.64 desc[UR6][R22.64], RZ ;  /* 0x000000ff16007986 */ /* 0x0003e2000c101b06 */
[----:B------:R-:W-:Y:S05]  /*17e0*/  @P1 BRA `(.L_x_18) ;  /* 0xfffffffc00901947 */ /* 0x000fea000383ffff */
.L_x_17:
[----:B------:R-:W-:Y:S05]  /*17f0*/  BSYNC.RECONVERGENT B0 ;  /* 0x0000000000007941 */ /* 0x000fea0003800200 */
.L_x_16:
[----:B------:R-:W-:Y:S05]  /*1800*/  @!P0 EXIT ;  /* 0x000000000000894d */ /* 0x000fea0003800000 */
[----:B------:R-:W-:Y:S01]  /*1810*/  ISETP.GE.U32.AND P0, PT, R24, 0x4, PT ;  /* 0x000000041800780c */ /* 0x000fe20003f06070 */
[----:B------:R-:W-:Y:S01]  /*1820*/  BSSY.RECONVERGENT B0, `(.L_x_19) ;  /* 0x0000011000007945 */ /* 0x000fe20003800200 */
[----:B------:R-:W-:-:S11]  /*1830*/  LOP3.LUT P1, R6, R6, 0x3, RZ, 0xc0, !PT ;  /* 0x0000000306067812 */ /* 0x000fd6000782c0ff */
[----:B------:R-:W-:Y:S05]  /*1840*/  @!P0 BRA `(.L_x_20) ;  /* 0x0000000000388947 */ /* 0x000fea0003800000 */
[----:B-1----:R-:W0:Y:S01]  /*1850*/  LDC.64 R12, c[0x0][0x380] ;  /* 0x0000e000ff0c7b82 */ /* 0x002e220000000a00 */
[C---:B------:R-:W-:Y:S01]  /*1860*/  IMAD R4, R0.reuse, R7, R3 ;  /* 0x0000000700047224 */ /* 0x040fe200078e0203 */
[----:B------:R-:W-:-:S04]  /*1870*/  IADD3 R0, PT, PT, R0, 0x200, RZ ;  /* 0x0000020000007810 */ /* 0x000fc80007ffe0ff */
[CC--:B------:R-:W-:Y:S02]  /*1880*/  LEA R10, R7.reuse, R4.reuse, 0x8 ;  /* 0x00000004070a7211 */ /* 0x0c0fe400078e40ff */
[----:B------:R-:W-:-:S03]  /*1890*/  LEA R9, R7, R4, 0x7 ;  /* 0x0000000407097211 */ /* 0x000fc600078e38ff */
[----:B------:R-:W-:Y:S02]  /*18a0*/  IMAD R15, R7, 0x80, R10 ;  /* 0x00000080070f7824 */ /* 0x000fe400078e020a */
[----:B0-----:R-:W-:-:S04]  /*18b0*/  IMAD.WIDE R4, R4, 0x8, R12 ;  /* 0x0000000804047825 */ /* 0x001fc800078e020c */
[--C-:B------:R-:W-:Y:S01]  /*18c0*/  IMAD.WIDE R8, R9, 0x8, R12.reuse ;  /* 0x0000000809087825 */ /* 0x100fe200078e020c */
[----:B------:R0:W-:Y:S03]  /*18d0*/  STG.E.64 desc[UR6][R4.64], RZ ;  /* 0x000000ff04007986 */ /* 0x0001e6000c101b06 */
[--C-:B------:R-:W-:Y:S01]  /*18e0*/  IMAD.WIDE R10, R10, 0x8, R12.reuse ;  /* 0x000000080a0a7825 */ /* 0x100fe200078e020c */
[----:B------:R0:W-:Y:S03]  /*18f0*/  STG.E.64 desc[UR6][R8.64], RZ ;  /* 0x000000ff08007986 */ /* 0x0001e6000c101b06 */
[----:B------:R-:W-:Y:S01]  /*1900*/  IMAD.WIDE R12, R15, 0x8, R12 ;  /* 0x000000080f0c7825 */ /* 0x000fe200078e020c */
[----:B------:R0:W-:Y:S04]  /*1910*/  STG.E.64 desc[UR6][R10.64], RZ ;  /* 0x000000ff0a007986 */ /* 0x0001e8000c101b06 */
[----:B------:R0:W-:Y:S02]  /*1920*/  STG.E.64 desc[UR6][R12.64], RZ ;  /* 0x000000ff0c007986 */ /* 0x0001e4000c101b06 */
.L_x_20:
[----:B------:R-:W-:Y:S05]  /*1930*/  BSYNC.RECONVERGENT B0 ;  /* 0x0000000000007941 */ /* 0x000fea0003800200 */
.L_x_19:
[----:B------:R-:W-:Y:S05]  /*1940*/  @!P1 EXIT ;  /* 0x000000000000994d */ /* 0x000fea0003800000 */
[----:B------:R-:W-:Y:S02]  /*1950*/  ISETP.NE.AND P1, PT, R6, 0x1, PT ;  /* 0x000000010600780c */ /* 0x000fe40003f25270 */
[----:B------:R-:W-:-:S11]  /*1960*/  LOP3.LUT P0, RZ, R2, 0x80, RZ, 0xc0, !PT ;  /* 0x0000008002ff7812 */ /* 0x000fd6000780c0ff */
[----:B0-----:R-:W0:Y:S01]  /*1970*/  @P1 LDC.64 R4, c[0x0][0x380] ;  /* 0x0000e000ff041b82 */ /* 0x001e220000000a00 */
[----:B------:R-:W-:-:S05]  /*1980*/  @P1 IMAD R8, R0, R7, R3 ;  /* 0x0000000700081224 */ /* 0x000fca00078e0203 */
[----:B-1----:R-:W-:Y:S01]  /*1990*/  @P1 LEA R11, R7, R8, 0x7 ;  /* 0x00000008070b1211 */ /* 0x002fe200078e38ff */
[----:B0-----:R-:W-:-:S04]  /*19a0*/  @P1 IMAD.WIDE R8, R8, 0x8, R4 ;  /* 0x0000000808081825 */ /* 0x001fc800078e0204 */
[----:B------:R-:W-:Y:S01]  /*19b0*/  @P1 IMAD.WIDE R4, R11, 0x8, R4 ;  /* 0x000000080b041825 */ /* 0x000fe200078e0204 */
[----:B------:R0:W-:Y:S04]  /*19c0*/  @P1 STG.E.64 desc[UR6][R8.64], RZ ;  /* 0x000000ff08001986 */ /* 0x0001e8000c101b06 */
[----:B------:R0:W-:Y:S01]  /*19d0*/  @P1 STG.E.64 desc[UR6][R4.64], RZ ;  /* 0x000000ff04001986 */ /* 0x0001e2000c101b06 */
[----:B------:R-:W-:Y:S05]  /*19e0*/  @P0 EXIT ;  /* 0x000000000000094d */ /* 0x000fea0003800000 */
[----:B0-----:R-:W0:Y:S01]  /*19f0*/  LDC.64 R4, c[0x0][0x380] ;  /* 0x0000e000ff047b82 */ /* 0x001e220000000a00 */
[----:B------:R-:W-:-:S05]  /*1a00*/  @P1 IADD3 R0, PT, PT, R0, 0x100, RZ ;  /* 0x0000010000001810 */ /* 0x000fca0007ffe0ff */
[----:B------:R-:W-:-:S04]  /*1a10*/  IMAD R3, R0, R7, R3 ;  /* 0x0000000700037224 */ /* 0x000fc800078e0203 */
[----:B0-----:R-:W-:-:S05]  /*1a20*/  IMAD.WIDE R2, R3, 0x8, R4 ;  /* 0x0000000803027825 */ /* 0x001fca00078e0204 */
[----:B------:R-:W-:Y:S01]  /*1a30*/  STG.E.64 desc[UR6][R2.64], RZ ;  /* 0x000000ff02007986 */ /* 0x000fe2000c101b06 */
[----:B------:R-:W-:Y:S05]  /*1a40*/  EXIT ;  /* 0x000000000000794d */ /* 0x000fea0003800000 */
.L_x_21:
[----:B------:R-:W-:-:S00]  /*1a50*/  BRA `(.L_x_21) ;  /* 0xfffffffc00fc7947 */ /* 0x000fc0000383ffff */
[----:B------:R-:W-:-:S00]  /*1a60*/  NOP ;  /* 0x0000000000007918 */ /* 0x000fc00000000000 */
        /* <DEDUP_REMOVED lines=9> */
.L_x_154:


//--------------------- .text._Z47kernel_compute_scatter_matrix_interleve_col_majPdPKdS1_iii --------------------------
	.section	.text._Z47kernel_compute_scatter_matrix_interleve_col_majPdPKdS1_iii,"ax",@progbits
	.align	128
.text._Z47kernel_compute_scatter_matrix_interleve_col_majPdPKdS1_iii:
        .type           _Z47kernel_compute_scatter_matrix_interleve_col_majPdPKdS1_iii,@function
        .size           _Z47kernel_compute_scatter_matrix_interleve_col_majPdPKdS1_iii,(.L_x_155 - _Z47kernel_compute_scatter_matrix_interleve_col_majPdPKdS1_iii)
        .other          _Z47kernel_compute_scatter_matrix_interleve_col_majPdPKdS1_iii,@"STO_CUDA_ENTRY STV_DEFAULT"
_Z47kernel_compute_scatter_matrix_interleve_col_majPdPKdS1_iii:
[----:B------:R-:W-:Y:S01]  /*0000*/  LDC R1, c[0x0][0x37c] ;  /* 0x0000df00ff017b82 */ /* 0x000fe20000000800 */
[----:B------:R-:W0:Y:S07]  /*0010*/  S2R R3, SR_TID.X ;  /* 0x0000000000037919 */ /* 0x000e2e0000002100 */
[----:B------:R-:W0:Y:S02]  /*0020*/  LDC R2, c[0x0][0x39c] ;  /* 0x0000e700ff027b82 */ /* 0x000e240000000800 */
[----:B0-----:R-:W-:-:S13]  /*0030*/  ISETP.GE.AND P0, PT, R3, R2, PT ;  /* 0x000000020300720c */ /* 0x001fda0003f06270 */
[----:B------:R-:W-:Y:S05]  /*0040*/  @P0 EXIT ;  /* 0x000000000000094d */ /* 0x000fea0003800000 */
[----:B------:R-:W0:Y:S01]  /*0050*/  LDCU UR4, c[0x0][0x3a0] ;  /* 0x00007400ff0477ac */ /* 0x000e220008000800 */
[----:B------:R-:W1:Y:S01]  /*0060*/  S2R R0, SR_CTAID.X ;  /* 0x0000000000007919 */ /* 0x000e620000002500 */
[----:B------:R-:W2:Y:S01]  /*0070*/  LDCU.64 UR6, c[0x0][0x358] ;  /* 0x00006b00ff0677ac */ /* 0x000ea20008000a00 */
[----:B0-----:R-:W-:-:S09]  /*0080*/  UISETP.GE.AND UP0, UPT, UR4, 0x1, UPT ;  /* 0x000000010400788c */ /* 0x001fd2000bf06270 */
[----:B--2---:R-:W-:Y:S05]  /*0090*/  BRA.U !UP0, `(.L_x_22) ;  /* 0x0000000908887547 */ /* 0x004fea000b800000 */
[----:B------:R-:W1:Y:S01]  /*00a0*/  LDC.64 R10, c[0x0][0x388] ;  /* 0x0000e200ff0a7b82 */ /* 0x000e620000000a00 */
[----:B------:R-:W-:Y:S01]  /*00b0*/  ULOP3.LUT UR4, UR4, 0x7, URZ, 0xc0, !UPT ;  /* 0x0000000704047892 */ /* 0x000fe2000f8ec0ff */
[----:B-1----:R-:W-:-:S11]  /*00c0*/  IMAD.WIDE.U32 R10, R0, 0x8, R10 ;  /* 0x00000008000a7825 */ /* 0x002fd600078e000a */
.L_x_27:
        /* <DEDUP_REMOVED lines=9> */
[----:B------:R-:W-:Y:S02]  /*0160*/  LOP3.LUT R5, R2, 0x7ffffff8, RZ, 0xc0, !PT ;  /* 0x7ffffff802057812 */ /* 0x000fe400078ec0ff */
[----:B------:R-:W-:Y:S02]  /*0170*/  CS2R R22, SRZ ;  /* 0x0000000000167805 */ /* 0x000fe4000001ff00 */
[----:B------:R-:W-:Y:S02]  /*0180*/  MOV R26, R3 ;  /* 0x00000003001a7202 */ /* 0x000fe40000000f00 */
[----:B------:R-:W-:Y:S02]  /*0190*/  MOV R4, R0 ;  /* 0x0000000000047202 */ /* 0x000fe40000000f00 */
[----:B------:R-:W-:-:S07]  /*01a0*/  IADD3 R28, PT, PT, -R5, RZ, RZ ;  /* 0x000000ff051c7210 */ /* 0x000fce0007ffe1ff */
.L_x_24:
[----:B------:R-:W0:Y:S08]  /*01b0*/  LDC.64 R16, c[0x0][0x390] ;  /* 0x0000e400ff107b82 */ /* 0x000e300000000a00 */
[----:B------:R-:W1:Y:S01]  /*01c0*/  LDC R27, c[0x0][0x39c] ;  /* 0x0000e700ff1b7b82 */ /* 0x000e620000000800 */
[----:B0-----:R-:W-:-:S04]  /*01d0*/  IMAD.WIDE R24, R26, 0x8, R16 ;  /* 0x000000081a187825 */ /* 0x001fc800078e0210 */
[----:B------:R-:W-:Y:S01]  /*01e0*/  IMAD.WIDE R16, R4, 0x8, R16 ;  /* 0x0000000804107825 */ /* 0x000fe200078e0210 */
[----:B------:R-:W2:Y:S04]  /*01f0*/  LDG.E.64 R12, desc[UR6][R24.64] ;  /* 0x00000006180c7981 */ /* 0x000ea8000c1e1b00 */
[----:B------:R-:W3:Y:S01]  /*0200*/  LDG.E.64 R14, desc[UR6][R16.64] ;  /* 0x00000006100e7981 */ /* 0x000ee2000c1e1b00 */
[----:B-1----:R-:W-:-:S04]  /*0210*/  IMAD.WIDE R20, R27, 0x8, R24 ;  /* 0x000000081b147825 */ /* 0x002fc800078e0218 */
[----:B------:R-:W-:Y:S01]  /*0220*/  IMAD.WIDE R18, R27, 0x8, R16 ;  /* 0x000000081b127825 */ /* 0x000fe200078e0210 */
[----:B--2--5:R-:W-:Y:S02]  /*0230*/  DADD R12, -R6, R12 ;  /* 0x00000000060c7229 */ /* 0x024fe4000000010c */
[----:B---3--:R-:W-:-:S08]  /*0240*/  DADD R14, -R8, R14 ;  /* 0x00000000080e7229 */ /* 0x008fd0000000010e */
[----:B------:R-:W-:Y:S01]  /*0250*/  DFMA R14, R12, R14, R22 ;  /* 0x0000000e0c0e722b */ /* 0x000fe20000000016 */
[----:B------:R-:W2:Y:S04]  /*0260*/  LDG.E.64 R12, desc[UR6][R20.64] ;  /* 0x00000006140c7981 */ /* 0x000ea8000c1e1b00 */
[----:B------:R-:W3:Y:S01]  /*0270*/  LDG.E.64 R22, desc[UR6][R18.64] ;  /* 0x0000000612167981 */ /* 0x000ee2000c1e1b00 */
[----:B------:R-:W-:-:S04]  /*0280*/  IMAD.WIDE R24, R27, 0x8, R20 ;  /* 0x000000081b187825 */ /* 0x000fc800078e0214 */
[----:B------:R-:W-:-:S05]  /*0290*/  IMAD.WIDE R16, R27, 0x8, R18 ;  /* 0x000000081b107825 */ /* 0x000fca00078e0212 */
[----:B------:R0:W4:Y:S02]  /*02a0*/  LDG.E.64 R20, desc[UR6][R16.64] ;  /* 0x0000000610147981 */ /* 0x000124000c1e1b00 */
[----:B0-----:R-:W-:Y:S01]  /*02b0*/  IMAD.WIDE R16, R27, 0x8, R16 ;  /* 0x000000081b107825 */ /* 0x001fe200078e0210 */
[----:B--2---:R-:W-:Y:S02]  /*02c0*/  DADD R12, -R6, R12 ;  /* 0x00000000060c7229 */ /* 0x004fe4000000010c */
[----:B---3--:R-:W-:-:S08]  /*02d0*/  DADD R22, -R8, R22 ;  /* 0x0000000008167229 */ /* 0x008fd00000000116 */
[----:B------:R-:W-:Y:S01]  /*02e0*/  DFMA R22, R12, R22, R14 ;  /* 0x000000160c16722b */ /* 0x000fe2000000000e */
[----:B------:R0:W2:Y:S04]  /*02f0*/  LDG.E.64 R14, desc[UR6][R24.64] ;  /* 0x00000006180e7981 */ /* 0x0000a8000c1e1b00 */
[----:B------:R1:W3:Y:S01]  /*0300*/  LDG.E.64 R12, desc[UR6][R16.64] ;  /* 0x00000006100c7981 */ /* 0x0002e2000c1e1b00 */
[----:B0-----:R-:W-:-:S05]  /*0310*/  IMAD.WIDE R24, R27, 0x8, R24 ;  /* 0x000000081b187825 */ /* 0x001fca00078e0218 */
[----:B------:R-:W3:Y:S01]  /*0320*/  LDG.E.64 R18, desc[UR6][R24.64] ;  /* 0x0000000618127981 */ /* 0x000ee2000c1e1b00 */
[----:B----4-:R-:W-:Y:S01]  /*0330*/  DADD R20, -R8, R20 ;  /* 0x0000000008147229 */ /* 0x010fe20000000114 */
[----:B-1----:R-:W-:Y:S01]  /*0340*/  IMAD.WIDE R16, R27, 0x8, R16 ;  /* 0x000000081b107825 */ /* 0x002fe200078e0210 */
[----:B--2---:R-:W-:-:S08]  /*0350*/  DADD R14, -R6, R14 ;  /* 0x00000000060e7229 */ /* 0x004fd0000000010e */
[----:B------:R-:W-:Y:S01]  /*0360*/  DFMA R20, R14, R20, R22 ;  /* 0x000000140e14722b */ /* 0x000fe20000000016 */
[----:B------:R-:W-:Y:S01]  /*0370*/  IMAD.WIDE R14, R27, 0x8, R24 ;  /* 0x000000081b0e7825 */ /* 0x000fe200078e0218 */
[----:B---3--:R-:W-:Y:S01]  /*0380*/  DADD R12, -R8, R12 ;  /* 0x00000000080c7229 */ /* 0x008fe2000000010c */
[----:B------:R0:W2:Y:S01]  /*0390*/  LDG.E.64 R24, desc[UR6][R16.64] ;  /* 0x0000000610187981 */ /* 0x0000a2000c1e1b00 */
[----:B------:R-:W-:-:S03]  /*03a0*/  DADD R18, -R6, R18 ;  /* 0x0000000006127229 */ /* 0x000fc60000000112 */
[----:B------:R1:W3:Y:S01]  /*03b0*/  LDG.E.64 R22, desc[UR6][R14.64] ;  /* 0x000000060e167981 */ /* 0x0002e2000c1e1b00 */
[----:B0-----:R-:W-:-:S04]  /*03c0*/  IMAD.WIDE R16, R27, 0x8, R16 ;  /* 0x000000081b107825 */ /* 0x001fc800078e0210 */
[----:B-1----:R-:W-:Y:S01]  /*03d0*/  IMAD.WIDE R14, R27, 0x8, R14 ;  /* 0x000000081b0e7825 */ /* 0x002fe200078e020e */
[----:B------:R-:W-:Y:S01]  /*03e0*/  DFMA R12, R18, R12, R20 ;  /* 0x0000000c120c722b */ /* 0x000fe20000000014 */
[----:B------:R-:W4:Y:S04]  /*03f0*/  LDG.E.64 R20, desc[UR6][R16.64] ;  /* 0x0000000610147981 */ /* 0x000f28000c1e1b00 */
[----:B------:R-:W4:Y:S01]  /*0400*/  LDG.E.64 R18, desc[UR6][R14.64] ;  /* 0x000000060e127981 */ /* 0x000f22000c1e1b00 */
[----:B--2---:R-:W-:Y:S02]  /*0410*/  DADD R24, -R8, R24 ;  /* 0x0000000008187229 */ /* 0x004fe40000000118 */
[----:B---3--:R-:W-:-:S08]  /*0420*/  DADD R22, -R6, R22 ;  /* 0x0000000006167229 */ /* 0x008fd00000000116 */
[----:B------:R-:W-:Y:S02]  /*0430*/  DFMA R12, R22, R24, R12 ;  /* 0x00000018160c722b */ /* 0x000fe4000000000c */
[----:B----4-:R-:W-:Y:S02]  /*0440*/  DADD R20, -R8, R20 ;  /* 0x0000000008147229 */ /* 0x010fe40000000114 */
[----:B------:R-:W-:Y:S01]  /*0450*/  DADD R18, -R6, R18 ;  /* 0x0000000006127229 */ /* 0x000fe20000000112 */
[----:B------:R-:W-:-:S04]  /*0460*/  IMAD.WIDE R22, R27, 0x8, R14 ;  /* 0x000000081b167825 */ /* 0x000fc800078e020e */
[----:B------:R-:W-:-:S03]  /*0470*/  IMAD.WIDE R24, R27, 0x8, R16 ;  /* 0x000000081b187825 */ /* 0x000fc600078e0210 */
[----:B------:R-:W-:Y:S02]  /*0480*/  DFMA R20, R18, R20, R12 ;  /* 0x000000141214722b */ /* 0x000fe4000000000c */
[----:B------:R-:W2:Y:S01]  /*0490*/  LDG.E.64 R18, desc[UR6][R22.64] ;  /* 0x0000000616127981 */ /* 0x000ea2000c1e1b00 */
[----:B------:R-:W-:-:S03]  /*04a0*/  IMAD.WIDE R14, R27, 0x8, R22 ;  /* 0x000000081b0e7825 */ /* 0x000fc600078e0216 */
[----:B------:R-:W3:Y:S01]  /*04b0*/  LDG.E.64 R12, desc[UR6][R24.64] ;  /* 0x00000006180c7981 */ /* 0x000ee2000c1e1b00 */
[----:B------:R-:W-:-:S03]  /*04c0*/  IMAD.WIDE R16, R27, 0x8, R24 ;  /* 0x000000081b107825 */ /* 0x000fc600078e0218 */
[----:B------:R-:W4:Y:S04]  /*04d0*/  LDG.E.64 R14, desc[UR6][R14.64] ;  /* 0x000000060e0e7981 */ /* 0x000f28000c1e1b00 */
[----:B------:R-:W4:Y:S01]  /*04e0*/  LDG.E.64 R16, desc[UR6][R16.64] ;  /* 0x0000000610107981 */ /* 0x000f22000c1e1b00 */
[----:B------:R-:W-:-:S04]  /*04f0*/  IADD3 R28, PT, PT, R28, 0x8, RZ ;  /* 0x000000081c1c7810 */ /* 0x000fc80007ffe0ff */
[----:B------:R-:W-:Y:S02]  /*0500*/  ISETP.NE.AND P0, PT, R28, RZ, PT ;  /* 0x000000ff1c00720c */ /* 0x000fe40003f05270 */
[C---:B------:R-:W-:Y:S02]  /*0510*/  LEA R4, R27.reuse, R4, 0x3 ;  /* 0x000000041b047211 */ /* 0x040fe400078e18ff */
[----:B------:R-:W-:Y:S01]  /*0520*/  LEA R26, R27, R26, 0x3 ;  /* 0x0000001a1b1a7211 */ /* 0x000fe200078e18ff */
[----:B--2---:R-:W-:Y:S02]  /*0530*/  DADD R18, -R6, R18 ;  /* 0x0000000006127229 */ /* 0x004fe40000000112 */
[----:B---3--:R-:W-:-:S08]  /*0540*/  DADD R12, -R8, R12 ;  /* 0x00000000080c7229 */ /* 0x008fd0000000010c */
[----:B------:R-:W-:Y:S02]  /*0550*/  DFMA R12, R18, R12, R20 ;  /* 0x0000000c120c722b */ /* 0x000fe40000000014 */
[----:B----4-:R-:W-:Y:S02]  /*0560*/  DADD R18, -R6, R14 ;  /* 0x0000000006127229 */ /* 0x010fe4000000010e */
[----:B------:R-:W-:-:S08]  /*0570*/  DADD R20, -R8, R16 ;  /* 0x0000000008147229 */ /* 0x000fd00000000110 */
[----:B------:R-:W-:Y:S01]  /*0580*/  DFMA R22, R18, R20, R12 ;  /* 0x000000141216722b */ /* 0x000fe2000000000c */
[----:B------:R-:W-:Y:S10]  /*0590*/  @P0 BRA `(.L_x_24) ;  /* 0xfffffffc00040947 */ /* 0x000ff4000383ffff */
.L_x_23:
[----:B------:R-:W-:-:S09]  /*05a0*/  UISETP.NE.AND UP0, UPT, UR4, URZ, UPT ;  /* 0x000000ff0400728c */ /* 0x000fd2000bf05270 */
[----:B------:R-:W-:Y:S05]  /*05b0*/  BRA.U !UP0, `(.L_x_25) ;  /* 0x00000005081c7547 */ /* 0x000fea000b800000 */
[----:B------:R-:W-:-:S04]  /*05c0*/  UIADD3 UR5, UPT, UPT, UR4, -0x1, URZ ;  /* 0xffffffff04057890 */ /* 0x000fc8000fffe0ff */
[----:B------:R-:W-:-:S09]  /*05d0*/  UISETP.GE.U32.AND UP0, UPT, UR5, 0x3, UPT ;  /* 0x000000030500788c */ /* 0x000fd2000bf06070 */
[----:B------:R-:W-:Y:S05]  /*05e0*/  BRA.U !UP0, `(.L_x_26) ;  /* 0x0000000108847547 */ /* 0x000fea000b800000 */
[----:B------:R-:W0:Y:S08]  /*05f0*/  LDC R4, c[0x0][0x39c] ;  /* 0x0000e700ff047b82 */ /* 0x000e300000000800 */
[----:B------:R-:W1:Y:S01]  /*0600*/  LDC.64 R28, c[0x0][0x390] ;  /* 0x0000e400ff1c7b82 */ /* 0x000e620000000a00 */
[CC--:B0-----:R-:W-:Y:S02]  /*0610*/  IMAD R27, R5.reuse, R4.reuse, R3 ;  /* 0x00000004051b7224 */ /* 0x0c1fe400078e0203 */
[----:B------:R-:W-:-:S02]  /*0620*/  IMAD R13, R5, R4, R0 ;  /* 0x00000004050d7224 */ /* 0x000fc400078e0200 */
[----:B-1----:R-:W-:-:S04]  /*0630*/  IMAD.WIDE R26, R27, 0x8, R28 ;  /* 0x000000081b1a7825 */ /* 0x002fc800078e021c */
[----:B------:R-:W-:Y:S01]  /*0640*/  IMAD.WIDE R28, R13, 0x8, R28 ;  /* 0x000000080d1c7825 */ /* 0x000fe200078e021c */
[----:B------:R-:W2:Y:S04]  /*0650*/  LDG.E.64 R20, desc[UR6][R26.64] ;  /* 0x000000061a147981 */ /* 0x000ea8000c1e1b00 */
[----:B------:R0:W3:Y:S01]  /*0660*/  LDG.E.64 R24, desc[UR6][R28.64] ;  /* 0x000000061c187981 */ /* 0x0000e2000c1e1b00 */
[----:B------:R-:W-:-:S05]  /*0670*/  IMAD.WIDE R16, R4, 0x8, R26 ;  /* 0x0000000804107825 */ /* 0x000fca00078e021a */
[----:B------:R1:W4:Y:S01]  /*0680*/  LDG.E.64 R12, desc[UR6][R16.64] ;  /* 0x00000006100c7981 */ /* 0x000322000c1e1b00 */
[----:B0-----:R-:W-:-:S05]  /*0690*/  IMAD.WIDE R28, R4, 0x8, R28 ;  /* 0x00000008041c7825 */ /* 0x001fca00078e021c */
[----:B------:R-:W4:Y:S01]  /*06a0*/  LDG.E.64 R18, desc[UR6][R28.64] ;  /* 0x000000061c127981 */ /* 0x000f22000c1e1b00 */
[----:B-1----:R-:W-:-:S04]  /*06b0*/  IMAD.WIDE R16, R4, 0x8, R16 ;  /* 0x0000000804107825 */ /* 0x002fc800078e0210 */
[----:B------:R-:W-:-:S04]  /*06c0*/  IMAD.WIDE R14, R4, 0x8, R28 ;  /* 0x00000008040e7825 */ /* 0x000fc800078e021c */
[----:B------:R-:W-:-:S06]  /*06d0*/  IMAD.WIDE R26, R4, 0x8, R16 ;  /* 0x00000008041a7825 */ /* 0x000fcc00078e0210 */
[----:B------:R-:W4:Y:S01]  /*06e0*/  LDG.E.64 R26, desc[UR6][R26.64] ;  /* 0x000000061a1a7981 */ /* 0x000f22000c1e1b00 */
[----:B--2--5:R-:W-:Y:S02]  /*06f0*/  DADD R20, -R6, R20 ;  /* 0x0000000006147229 */ /* 0x024fe40000000114 */
[----:B---3--:R-:W-:-:S08]  /*0700*/  DADD R24, -R8, R24 ;  /* 0x0000000008187229 */ /* 0x008fd00000000118 */
[----:B------:R-:W-:Y:S01]  /*0710*/  DFMA R24, R20, R24, R22 ;  /* 0x000000181418722b */ /* 0x000fe20000000016 */
[----:B------:R-:W2:Y:S04]  /*0720*/  LDG.E.64 R22, desc[UR6][R16.64] ;  /* 0x0000000610167981 */ /* 0x000ea8000c1e1b00 */
[----:B------:R0:W3:Y:S02]  /*0730*/  LDG.E.64 R20, desc[UR6][R14.64] ;  /* 0x000000060e147981 */ /* 0x0000e4000c1e1b00 */
[----:B0-----:R-:W-:-:S06]  /*0740*/  IMAD.WIDE R14, R4, 0x8, R14 ;  /* 0x00000008040e7825 */ /* 0x001fcc00078e020e */
[----:B------:R-:W3:Y:S01]  /*0750*/  LDG.E.64 R14, desc[UR6][R14.64] ;  /* 0x000000060e0e7981 */ /* 0x000ee2000c1e1b00 */
[----:B----4-:R-:W-:Y:S02]  /*0760*/  DADD R12, -R6, R12 ;  /* 0x00000000060c7229 */ /* 0x010fe4000000010c */
[----:B------:R-:W-:-:S08]  /*0770*/  DADD R18, -R8, R18 ;  /* 0x0000000008127229 */ /* 0x000fd00000000112 */
[----:B------:R-:W-:Y:S01]  /*0780*/  DFMA R12, R12, R18, R24 ;  /* 0x000000120c0c722b */ /* 0x000fe20000000018 */
[----:B------:R-:W-:Y:S01]  /*0790*/  IADD3 R5, PT, PT, R5, 0x4, RZ ;  /* 0x0000000405057810 */ /* 0x000fe20007ffe0ff */
[----:B--2---:R-:W-:Y:S02]  /*07a0*/  DADD R22, -R6, R22 ;  /* 0x0000000006167229 */ /* 0x004fe40000000116 */
[----:B---3--:R-:W-:-:S08]  /*07b0*/  DADD R20, -R8, R20 ;  /* 0x0000000008147229 */ /* 0x008fd00000000114 */
[----:B------:R-:W-:Y:S02]  /*07c0*/  DFMA R22, R22, R20, R12 ;  /* 0x000000141616722b */ /* 0x000fe4000000000c */
[----:B------:R-:W-:Y:S02]  /*07d0*/  DADD R12, -R6, R26 ;  /* 0x00000000060c7229 */ /* 0x000fe4000000011a */
[----:B------:R-:W-:-:S08]  /*07e0*/  DADD R16, -R8, R14 ;  /* 0x0000000008107229 */ /* 0x000fd0000000010e */
[----:B------:R-:W-:-:S11]  /*07f0*/  DFMA R22, R12, R16, R22 ;  /* 0x000000100c16722b */ /* 0x000fd60000000016 */
.L_x_26:
[----:B------:R-:W-:-:S13]  /*0800*/  LOP3.LUT P0, R4, R2, 0x3, RZ, 0xc0, !PT ;  /* 0x0000000302047812 */ /* 0x000fda000780c0ff */
[----:B------:R-:W-:Y:S05]  /*0810*/  @!P0 BRA `(.L_x_25) ;  /* 0x0000000000848947 */ /* 0x000fea0003800000 */
[----:B------:R-:W-:Y:S02]  /*0820*/  ISETP.NE.AND P0, PT, R4, 0x1, PT ;  /* 0x000000010400780c */ /* 0x000fe40003f05270 */
[----:B------:R-:W-:-:S04]  /*0830*/  LOP3.LUT R2, R2, 0x1, RZ, 0xc0, !PT ;  /* 0x0000000102027812 */ /* 0x000fc800078ec0ff */
[----:B------:R-:W-:-:S07]  /*0840*/  ISETP.NE.U32.AND P1, PT, R2, 0x1, PT ;  /* 0x000000010200780c */ /* 0x000fce0003f25070 */
[----:B------:R-:W0:Y:S08]  /*0850*/  @P0 LDC R18, c[0x0][0x39c] ;  /* 0x0000e700ff120b82 */ /* 0x000e300000000800 */
[----:B------:R-:W1:Y:S08]  /*0860*/  @P0 LDC.64 R24, c[0x0][0x390] ;  /* 0x0000e400ff180b82 */ /* 0x000e700000000a00 */
[----:B------:R-:W2:Y:S08]  /*0870*/  @!P1 LDC R2, c[0x0][0x39c] ;  /* 0x0000e700ff029b82 */ /* 0x000eb00000000800 */
[----:B------:R-:W3:Y:S01]  /*0880*/  @!P1 LDC.64 R14, c[0x0][0x390] ;  /* 0x0000e400ff0e9b82 */ /* 0x000ee20000000a00 */
[----:B0-----:R-:W-:-:S02]  /*0890*/  @P0 IMAD R27, R5, R18, R3 ;  /* 0x00000012051b0224 */ /* 0x001fc400078e0203 */
[----:B------:R-:W-:Y:S02]  /*08a0*/  @P0 IMAD R13, R5, R18, R0 ;  /* 0x00000012050d0224 */ /* 0x000fe400078e0200 */
[----:B-1----:R-:W-:-:S04]  /*08b0*/  @P0 IMAD.WIDE R26, R27, 0x8, R24 ;  /* 0x000000081b1a0825 */ /* 0x002fc800078e0218 */
[----:B------:R-:W-:Y:S02]  /*08c0*/  @P0 IMAD.WIDE R24, R13, 0x8, R24 ;  /* 0x000000080d180825 */ /* 0x000fe400078e0218 */
[----:B------:R-:W4:Y:S01]  /*08d0*/  @P0 LDG.E.64 R12, desc[UR6][R26.64] ;  /* 0x000000061a0c0981 */ /* 0x000f22000c1e1b00 */
[----:B------:R-:W-:-:S03]  /*08e0*/  @P0 IADD3 R5, PT, PT, R5, 0x2, RZ ;  /* 0x0000000205050810 */ /* 0x000fc60007ffe0ff */
[----:B------:R-:W4:Y:S01]  /*08f0*/  @P0 LDG.E.64 R16, desc[UR6][R24.64] ;  /* 0x0000000618100981 */ /* 0x000f22000c1e1b00 */
[----:B------:R-:W-:-:S04]  /*0900*/  @P0 IMAD.WIDE R20, R18, 0x8, R26 ;  /* 0x0000000812140825 */ /* 0x000fc800078e021a */
[----:B------:R-:W-:Y:S02]  /*0910*/  @P0 IMAD.WIDE R18, R18, 0x8, R24 ;  /* 0x0000000812120825 */ /* 0x000fe400078e0218 */
[----:B------:R-:W4:Y:S02]  /*0920*/  @P0 LDG.E.64 R20, desc[UR6][R20.64] ;  /* 0x0000000614140981 */ /* 0x000f24000c1e1b00 */
[CC--:B--2---:R-:W-:Y:S02]  /*0930*/  @!P1 IMAD R29, R5.reuse, R2.reuse, R3 ;  /* 0x00000002051d9224 */ /* 0x0c4fe400078e0203 */
[----:B------:R-:W-:Y:S01]  /*0940*/  @!P1 IMAD R5, R5, R2, R0 ;  /* 0x0000000205059224 */ /* 0x000fe200078e0200 */
[----:B------:R-:W2:Y:S01]  /*0950*/  @P0 LDG.E.64 R18, desc[UR6][R18.64] ;  /* 0x0000000612120981 */ /* 0x000ea2000c1e1b00 */
[----:B---3--:R-:W-:-:S04]  /*0960*/  @!P1 IMAD.WIDE R28, R29, 0x8, R14 ;  /* 0x000000081d1c9825 */ /* 0x008fc800078e020e */
[----:B------:R-:W-:Y:S02]  /*0970*/  @!P1 IMAD.WIDE R4, R5, 0x8, R14 ;  /* 0x0000000805049825 */ /* 0x000fe400078e020e */
[----:B------:R-:W3:Y:S04]  /*0980*/  @!P1 LDG.E.64 R14, desc[UR6][R28.64] ;  /* 0x000000061c0e9981 */ /* 0x000ee8000c1e1b00 */
[----:B------:R-:W3:Y:S01]  /*0990*/  @!P1 LDG.E.64 R4, desc[UR6][R4.64] ;  /* 0x0000000604049981 */ /* 0x000ee2000c1e1b00 */
[----:B----45:R-:W-:Y:S02]  /*09a0*/  @P0 DADD R12, -R6, R12 ;  /* 0x00000000060c0229 */ /* 0x030fe4000000010c */
[----:B------:R-:W-:-:S08]  /*09b0*/  @P0 DADD R16, -R8, R16 ;  /* 0x0000000008100229 */ /* 0x000fd00000000110 */
[----:B------:R-:W-:Y:S02]  /*09c0*/  @P0 DFMA R12, R12, R16, R22 ;  /* 0x000000100c0c022b */ /* 0x000fe40000000016 */
[----:B------:R-:W-:Y:S02]  /*09d0*/  @P0 DADD R16, -R6, R20 ;  /* 0x0000000006100229 */ /* 0x000fe40000000114 */
[----:B--2---:R-:W-:Y:S02]  /*09e0*/  @P0 DADD R20, -R8, R18 ;  /* 0x0000000008140229 */ /* 0x004fe40000000112 */
[----:B---3--:R-:W-:-:S06]  /*09f0*/  @!P1 DADD R14, -R6, R14 ;  /* 0x00000000060e9229 */ /* 0x008fcc000000010e */
[----:B------:R-:W-:Y:S02]  /*0a00*/  @P0 DFMA R22, R16, R20, R12 ;  /* 0x000000141016022b */ /* 0x000fe4000000000c */
[----:B------:R-:W-:-:S08]  /*0a10*/  @!P1 DADD R8, -R8, R4 ;  /* 0x0000000008089229 */ /* 0x000fd00000000104 */
[----:B------:R-:W-:-:S11]  /*0a20*/  @!P1 DFMA R22, R14, R8, R22 ;  /* 0x000000080e16922b */ /* 0x000fd60000000016 */
.L_x_25:
        /* <DEDUP_REMOVED lines=9> */
.L_x_22:
        /* <DEDUP_REMOVED lines=9> */
[----:B------:R-:W-:Y:S02]  /*0b50*/  LOP3.LUT R8, R7, 0x3fffff8, RZ, 0xc0, !PT ;  /* 0x03fffff807087812 */ /* 0x000fe400078ec0ff */
[----:B------:R-:W-:-:S07]  /*0b60*/  MOV R9, RZ ;  /* 0x000000ff00097202 */ /* 0x000fce0000000f00 */
.L_x_30:
[C---:B-12---:R-:W-:Y:S01]  /*0b70*/  IMAD R13, R2.reuse, R3, R0 ;  /* 0x00000003020d7224 */ /* 0x046fe200078e0200 */
[----:B------:R-:W-:Y:S02]  /*0b80*/  IADD3 R9, PT, PT, R9, 0x8, RZ ;  /* 0x0000000809097810 */ /* 0x000fe40007ffe0ff */
[----:B------:R-:W-:Y:S01]  /*0b90*/  IADD3 R3, PT, PT, R3, 0x400, RZ ;  /* 0x0000040003037810 */ /* 0x000fe20007ffe0ff */
[--C-:B0-----:R-:W-:Y:S01]  /*0ba0*/  IMAD.WIDE R10, R13, 0x8, R4.reuse ;  /* 0x000000080d0a7825 */ /* 0x101fe200078e0204 */
[CC--:B------:R-:W-:Y:S02]  /*0bb0*/  LEA R15, R2.reuse, R13.reuse, 0x7 ;  /* 0x0000000d020f7211 */ /* 0x0c0fe400078e38ff */
[CC--:B------:R-:W-:Y:S02]  /*0bc0*/  LEA R19, R2.reuse, R13.reuse, 0x8 ;  /* 0x0000000d02137211 */ /* 0x0c0fe400078e40ff */
[C---:B------:R-:W-:Y:S01]  /*0bd0*/  LEA R21, R2.reuse, R13, 0x9 ;  /* 0x0000000d02157211 */ /* 0x040fe200078e48ff */
[--C-:B------:R-:W-:Y:S01]  /*0be0*/  IMAD.WIDE R12, R15, 0x8, R4.reuse ;  /* 0x000000080f0c7825 */ /* 0x100fe200078e0204 */
[C---:B------:R-:W-:Y:S01]  /*0bf0*/  LEA R15, R2.reuse, R19, 0x7 ;  /* 0x00000013020f7211 */ /* 0x040fe200078e38ff */
[----:B------:R0:W-:Y:S01]  /*0c00*/  STG.E.64 desc[UR6][R10.64], RZ ;  /* 0x000000ff0a007986 */ /* 0x0001e2000c101b06 */
[CC--:B------:R-:W-:Y:S01]  /*0c10*/  LEA R25, R2.reuse, R21.reuse, 0x8 ;  /* 0x0000001502197211 */ /* 0x0c0fe200078e40ff */
[--C-:B------:R-:W-:Y:S01]  /*0c20*/  IMAD.WIDE R16, R19, 0x8, R4.reuse ;  /* 0x0000000813107825 */ /* 0x100fe200078e0204 */
[C---:B------:R-:W-:Y:S01]  /*0c30*/  LEA R23, R2.reuse, R21, 0x7 ;  /* 0x0000001502177211 */ /* 0x040fe200078e38ff */
[----:B------:R2:W-:Y:S01]  /*0c40*/  STG.E.64 desc[UR6][R12.64], RZ ;  /* 0x000000ff0c007986 */ /* 0x0005e2000c101b06 */
[----:B------:R-:W-:Y:S01]  /*0c50*/  LEA R27, R2, R25, 0x7 ;  /* 0x00000019021b7211 */ /* 0x000fe200078e38ff */
[--C-:B------:R-:W-:Y:S01]  /*0c60*/  IMAD.WIDE R14, R15, 0x8, R4.reuse ;  /* 0x000000080f0e7825 */ /* 0x100fe200078e0204 */
[----:B------:R-:W-:Y:S01]  /*0c70*/  ISETP.NE.AND P1, PT, R9, R8, PT ;  /* 0x000000080900720c */ /* 0x000fe20003f25270 */
[----:B------:R2:W-:Y:S02]  /*0c80*/  STG.E.64 desc[UR6][R16.64], RZ ;  /* 0x000000ff10007986 */ /* 0x0005e4000c101b06 */
[----:B------:R-:W-:-:S02]  /*0c90*/  IMAD.WIDE R18, R21, 0x8, R4 ;  /* 0x0000000815127825 */ /* 0x000fc400078e0204 */
[----:B------:R2:W-:Y:S02]  /*0ca0*/  STG.E.64 desc[UR6][R14.64], RZ ;  /* 0x000000ff0e007986 */ /* 0x0005e4000c101b06 */
[--C-:B------:R-:W-:Y:S02]  /*0cb0*/  IMAD.WIDE R20, R23, 0x8, R4.reuse ;  /* 0x0000000817147825 */ /* 0x100fe400078e0204 */
[----:B------:R2:W-:Y:S02]  /*0cc0*/  STG.E.64 desc[UR6][R18.64], RZ ;  /* 0x000000ff12007986 */ /* 0x0005e4000c101b06 */
[--C-:B0-----:R-:W-:Y:S02]  /*0cd0*/  IMAD.WIDE R10, R25, 0x8, R4.reuse ;  /* 0x00000008190a7825 */ /* 0x101fe400078e0204 */
[----:B------:R2:W-:Y:S02]  /*0ce0*/  STG.E.64 desc[UR6][R20.64], RZ ;  /* 0x000000ff14007986 */ /* 0x0005e4000c101b06 */
[----:B------:R-:W-:-:S02]  /*0cf0*/  IMAD.WIDE R22, R27, 0x8, R4 ;  /* 0x000000081b167825 */ /* 0x000fc400078e0204 */
[----:B------:R2:W-:Y:S04]  /*0d00*/  STG.E.64 desc[UR6][R10.64], RZ ;  /* 0x000000ff0a007986 */ /* 0x0005e8000c101b06 */
[----:B------:R2:W-:Y:S01]  /*0d10*/  STG.E.64 desc[UR6][R22.64], RZ ;  /* 0x000000ff16007986 */ /* 0x0005e2000c101b06 */
[----:B------:R-:W-:Y:S05]  /*0d20*/  @P1 BRA `(.L_x_30) ;  /* 0xfffffffc00901947 */ /* 0x000fea000383ffff */
.L_x_29:
[----:B------:R-:W-:Y:S05]  /*0d30*/  BSYNC.RECONVERGENT B0 ;  /* 0x0000000000007941 */ /* 0x000fea0003800200 */
.L_x_28:
[----:B------:R-:W-:Y:S05]  /*0d40*/  @!P0 EXIT ;  /* 0x000000000000894d */ /* 0x000fea0003800000 */
[----:B------:R-:W-:Y:S01]  /*0d50*/  ISETP.GE.U32.AND P0, PT, R24, 0x4, PT ;  /* 0x000000041800780c */ /* 0x000fe20003f06070 */
[----:B------:R-:W-:Y:S01]  /*0d60*/  BSSY.RECONVERGENT B0, `(.L_x_31) ;  /* 0x0000011000007945 */ /* 0x000fe20003800200 */
[----:B--2---:R-:W-:-:S11]  /*0d70*/  LOP3.LUT P1, R14, R7, 0x3, RZ, 0xc0, !PT ;  /* 0x00000003070e7812 */ /* 0x004fd6000782c0ff */
[----:B------:R-:W-:Y:S05]  /*0d80*/  @!P0 BRA `(.L_x_32) ;  /* 0x0000000000388947 */ /* 0x000fea0003800000 */
[----:B------:R-:W0:Y:S01]  /*0d90*/  LDC.64 R12, c[0x0][0x380] ;  /* 0x0000e000ff0c7b82 */ /* 0x000e220000000a00 */
[C---:B-1----:R-:W-:Y:S01]  /*0da0*/  IMAD R5, R3.reuse, R2, R0 ;  /* 0x0000000203057224 */ /* 0x042fe200078e0200 */
[----:B------:R-:W-:-:S04]  /*0db0*/  IADD3 R3, PT, PT, R3, 0x200, RZ ;  /* 0x0000020003037810 */ /* 0x000fc80007ffe0ff */
[CC--:B------:R-:W-:Y:S02]  /*0dc0*/  LEA R11, R2.reuse, R5.reuse, 0x8 ;  /* 0x00000005020b7211 */ /* 0x0c0fe400078e40ff */
[C---:B------:R-:W-:Y:S02]  /*0dd0*/  LEA R9, R2.reuse, R5, 0x7 ;  /* 0x0000000502097211 */ /* 0x040fe400078e38ff */
[----:B------:R-:W-:Y:S01]  /*0de0*/  LEA R7, R2, R11, 0x7 ;  /* 0x0000000b02077211 */ /* 0x000fe200078e38ff */
        /* <DEDUP_REMOVED lines=8> */
.L_x_32:
[----:B------:R-:W-:Y:S05]  /*0e70*/  BSYNC.RECONVERGENT B0 ;  /* 0x0000000000007941 */ /* 0x000fea0003800200 */
.L_x_31:
[----:B------:R-:W-:Y:S05]  /*0e80*/  @!P1 EXIT ;  /* 0x000000000000994d */ /* 0x000fea0003800000 */
[----:B------:R-:W-:Y:S02]  /*0e90*/  ISETP.NE.AND P1, PT, R14, 0x1, PT ;  /* 0x000000010e00780c */ /* 0x000fe40003f25270 */
[----:B------:R-:W-:-:S11]  /*0ea0*/  LOP3.LUT P0, RZ, R6, 0x80, RZ, 0xc0, !PT ;  /* 0x0000008006ff7812 */ /* 0x000fd6000780c0ff */
[----:B0-----:R-:W0:Y:S01]  /*0eb0*/  @P1 LDC.64 R4, c[0x0][0x380] ;  /* 0x0000e000ff041b82 */ /* 0x001e220000000a00 */
[----:B-1----:R-:W-:-:S05]  /*0ec0*/  @P1 IMAD R7, R3, R2, R0 ;  /* 0x0000000203071224 */ /* 0x002fca00078e0200 */
[----:B------:R-:W-:Y:S01]  /*0ed0*/  @P1 LEA R9, R2, R7, 0x7 ;  /* 0x0000000702091211 */ /* 0x000fe200078e38ff */
        /* <DEDUP_REMOVED lines=11> */
.L_x_33:
        /* <DEDUP_REMOVED lines=15> */
.L_x_155:


//--------------------- .text._Z56kernel_compute_scatter_matrix_seq_col_maj_memory_sharingPdPKdS1_iii --------------------------
	.section	.text._Z56kernel_compute_scatter_matrix_seq_col_maj_memory_sharingPdPKdS1_iii,"ax",@progbits
	.align	128
.text._Z56kernel_compute_scatter_matrix_seq_col_maj_memory_sharingPdPKdS1_iii:
        .type           _Z56kernel_compute_scatter_matrix_seq_col_maj_memory_sharingPdPKdS1_iii,@function
        .size           _Z56kernel_compute_scatter_matrix_seq_col_maj_memory_sharingPdPKdS1_iii,(.L_x_156 - _Z56kernel_compute_scatter_matrix_seq_col_maj_memory_sharingPdPKdS1_iii)
        .other          _Z56kernel_compute_scatter_matrix_seq_col_maj_memory_sharingPdPKdS1_iii,@"STO_CUDA_ENTRY STV_DEFAULT"
_Z56kernel_compute_scatter_matrix_seq_col_maj_memory_sharingPdPKdS1_iii:
[----:B------:R-:W-:Y:S01]  /*0000*/  LDC R1, c[0x0][0x37c] ;  /* 0x0000df00ff017b82 */ /* 0x000fe20000000800 */
[----:B------:R-:W0:Y:S07]  /*0010*/  S2R R25, SR_TID.X ;  /* 0x0000000000197919 */ /* 0x000e2e0000002100 */
[----:B------:R-:W0:Y:S01]  /*0020*/  LDC R4, c[0x0][0x3a0] ;  /* 0x0000e800ff047b82 */ /* 0x000e220000000800 */
[----:B------:R-:W1:Y:S01]  /*0030*/  LDCU.64 UR8, c[0x0][0x358] ;  /* 0x00006b00ff0877ac */ /* 0x000e620008000a00 */
[----:B------:R-:W-:Y:S01]  /*0040*/  BSSY.RECONVERGENT B0, `(.L_x_34) ;  /* 0x00000b4000007945 */ /* 0x000fe20003800200 */
[----:B------:R-:W2:Y:S01]  /*0050*/  S2R R0, SR_CTAID.X ;  /* 0x0000000000007919 */ /* 0x000ea20000002500 */
[----:B------:R-:W3:Y:S04]  /*0060*/  LDCU UR4, c[0x0][0x39c] ;  /* 0x00007380ff0477ac */ /* 0x000ee80008000800 */
[----:B------:R-:W4:Y:S01]  /*0070*/  LDC R2, c[0x0][0x398] ;  /* 0x0000e600ff027b82 */ /* 0x000f220000000800 */
[C---:B0-----:R-:W-:Y:S01]  /*0080*/  ISETP.GE.AND P0, PT, R25.reuse, R4, PT ;  /* 0x000000041900720c */ /* 0x041fe20003f06270 */
[----:B----4-:R-:W-:-:S12]  /*0090*/  IMAD R7, R25, R2, RZ ;  /* 0x0000000219077224 */ /* 0x010fd800078e02ff */
[----:B-123--:R-:W-:Y:S05]  /*00a0*/  @P0 BRA `(.L_x_35) ;  /* 0x0000000800b40947 */ /* 0x00efea0003800000 */
[----:B------:R-:W-:Y:S01]  /*00b0*/  LOP3.LUT R3, RZ, R25, RZ, 0x33, !PT ;  /* 0x00000019ff037212 */ /* 0x000fe200078e33ff */
[----:B------:R-:W-:Y:S03]  /*00c0*/  BSSY.RECONVERGENT B1, `(.L_x_36) ;  /* 0x0000016000017945 */ /* 0x000fe60003800200 */
        /* <DEDUP_REMOVED lines=8> */
[----:B------:R-:W-:-:S04]  /*0150*/  LEA.HI R3, R3, 0x1, RZ, 0x19 ;  /* 0x0000000103037811 */ /* 0x000fc800078fc8ff */
[----:B------:R-:W-:Y:S02]  /*0160*/  LOP3.LUT R12, R3, 0x3, RZ, 0xc0, !PT ;  /* 0x00000003030c7812 */ /* 0x000fe400078ec0ff */
[----:B0-----:R-:W-:Y:S01]  /*0170*/  LEA R6, R6, R5, 0x18 ;  /* 0x0000000506067211 */ /* 0x001fe200078ec0ff */
[----:B------:R-:W-:-:S07]  /*0180*/  HFMA2 R5, -RZ, RZ, 0, 0 ;  /* 0x00000000ff057431 */ /* 0x000fce00000001ff */
.L_x_38:
        /* <DEDUP_REMOVED lines=9> */
.L_x_37:
[----:B------:R-:W-:Y:S05]  /*0220*/  BSYNC.RECONVERGENT B1 ;  /* 0x0000000000017941 */ /* 0x000fea0003800200 */
.L_x_36:
[----:B------:R-:W-:Y:S05]  /*0230*/  @!P0 BRA `(.L_x_35) ;  /* 0x0000000800508947 */ /* 0x000fea0003800000 */
[----:B------:R-:W1:Y:S01]  /*0240*/  S2R R6, SR_CgaCtaId ;  /* 0x0000000000067919 */ /* 0x000e620000008800 */
[----:B0-----:R-:W-:Y:S01]  /*0250*/  IADD3 R3, PT, PT, -R25, R4, RZ ;  /* 0x0000000419037210 */ /* 0x001fe20007ffe1ff */
[----:B------:R-:W-:Y:S01]  /*0260*/  BSSY.RECONVERGENT B1, `(.L_x_39) ;  /* 0x0000051000017945 */ /* 0x000fe20003800200 */
[----:B------:R-:W-:Y:S02]  /*0270*/  MOV R5, 0x400 ;  /* 0x0000040000057802 */ /* 0x000fe40000000f00 */
[----:B------:R-:W-:Y:S02]  /*0280*/  ISETP.GT.AND P1, PT, R3, 0x600, PT ;  /* 0x000006000300780c */ /* 0x000fe40003f24270 */
[----:B------:R-:W-:Y:S02]  /*0290*/  PLOP3.LUT P0, PT, PT, PT, PT, 0x80, 0x8 ;  /* 0x000000000008781c */ /* 0x000fe40003f0f070 */
[----:B-1----:R-:W-:-:S09]  /*02a0*/  LEA R5, R6, R5, 0x18 ;  /* 0x0000000506057211 */ /* 0x002fd200078ec0ff */
[----:B------:R-:W-:Y:S05]  /*02b0*/  @!P1 BRA `(.L_x_40) ;  /* 0x00000004002c9947 */ /* 0x000fea0003800000 */
[----:B------:R-:W-:Y:S02]  /*02c0*/  PLOP3.LUT P0, PT, PT, PT, PT, 0x8, 0x80 ;  /* 0x000000000080781c */ /* 0x000fe40003f0e170 */
[----:B------:R-:W-:-:S11]  /*02d0*/  IADD3 R3, PT, PT, R4, -0x600, RZ ;  /* 0xfffffa0004037810 */ /* 0x000fd60007ffe0ff */
.L_x_41:
[----:B0-----:R-:W0:Y:S08]  /*02e0*/  LDC R29, c[0x0][0x39c] ;  /* 0x0000e700ff1d7b82 */ /* 0x001e300000000800 */
[----:B------:R-:W1:Y:S01]  /*02f0*/  LDC.64 R8, c[0x0][0x390] ;  /* 0x0000e400ff087b82 */ /* 0x000e620000000a00 */
[----:B0-----:R-:W-:-:S04]  /*0300*/  IMAD R12, R25, R29, R0 ;  /* 0x0000001d190c7224 */ /* 0x001fc800078e0200 */
[----:B-1----:R-:W-:-:S06]  /*0310*/  IMAD.WIDE R10, R12, 0x8, R8 ;  /* 0x000000080c0a7825 */ /* 0x002fcc00078e0208 */
[----:B------:R-:W2:Y:S01]  /*0320*/  LDG.E.64 R10, desc[UR8][R10.64] ;  /* 0x000000080a0a7981 */ /* 0x000ea2000c1e1b00 */
[----:B------:R-:W-:Y:S01]  /*0330*/  VIADD R6, R25, 0x200 ;  /* 0x0000020019067836 */ /* 0x000fe20000000000 */
[CC--:B------:R-:W-:Y:S02]  /*0340*/  LEA R13, R29.reuse, R12.reuse, 0x7 ;  /* 0x0000000c1d0d7211 */ /* 0x0c0fe400078e38ff */
[----:B------:R-:W-:Y:S01]  /*0350*/  LEA R12, R29, R12, 0x8 ;  /* 0x0000000c1d0c7211 */ /* 0x000fe200078e40ff */
[----:B------:R-:W-:Y:S01]  /*0360*/  IMAD R6, R6, R29, R0 ;  /* 0x0000001d06067224 */ /* 0x000fe200078e0200 */
[----:B------:R-:W-:Y:S02]  /*0370*/  LEA R27, R25, R5, 0x3 ;  /* 0x00000005191b7211 */ /* 0x000fe400078e18ff */
[C---:B------:R-:W-:Y:S01]  /*0380*/  LEA R17, R29.reuse, R12, 0x7 ;  /* 0x0000000c1d117211 */ /* 0x040fe200078e38ff */
[----:B------:R-:W-:Y:S01]  /*0390*/  IMAD.WIDE R14, R6, 0x8, R8 ;  /* 0x00000008060e7825 */ /* 0x000fe200078e0208 */
[----:B------:R-:W-:-:S03]  /*03a0*/  LEA R22, R29, R6, 0x8 ;  /* 0x000000061d167211 */ /* 0x000fc600078e40ff */
[----:B------:R-:W-:Y:S01]  /*03b0*/  IMAD.WIDE R16, R17, 0x8, R8 ;  /* 0x0000000811107825 */ /* 0x000fe200078e0208 */
[C---:B------:R-:W-:Y:S01]  /*03c0*/  LEA R19, R29.reuse, R22, 0x7 ;  /* 0x000000161d137211 */ /* 0x040fe200078e38ff */
[----:B------:R-:W3:Y:S02]  /*03d0*/  LDG.E.64 R14, desc[UR8][R14.64] ;  /* 0x000000080e0e7981 */ /* 0x000ee4000c1e1b00 */
[----:B------:R-:W-:Y:S02]  /*03e0*/  IMAD R21, R29, 0x80, R6 ;  /* 0x000000801d157824 */ /* 0x000fe400078e0206 */
[----:B------:R-:W4:Y:S01]  /*03f0*/  LDG.E.64 R16, desc[UR8][R16.64] ;  /* 0x0000000810107981 */ /* 0x000f22000c1e1b00 */
[----:B------:R-:W-:-:S04]  /*0400*/  IMAD.WIDE R18, R19, 0x8, R8 ;  /* 0x0000000813127825 */ /* 0x000fc800078e0208 */
[--C-:B------:R-:W-:Y:S02]  /*0410*/  IMAD.WIDE R20, R21, 0x8, R8.reuse ;  /* 0x0000000815147825 */ /* 0x100fe400078e0208 */
[----:B------:R-:W5:Y:S04]  /*0420*/  LDG.E.64 R18, desc[UR8][R18.64] ;  /* 0x0000000812127981 */ /* 0x000f68000c1e1b00 */
[----:B------:R-:W5:Y:S04]  /*0430*/  LDG.E.64 R20, desc[UR8][R20.64] ;  /* 0x0000000814147981 */ /* 0x000f68000c1e1b00 */
[----:B--2---:R0:W-:Y:S02]  /*0440*/  STS.64 [R27], R10 ;  /* 0x0000000a1b007388 */ /* 0x0041e40000000a00 */
[----:B0-----:R-:W-:-:S04]  /*0450*/  IMAD.WIDE R10, R13, 0x8, R8 ;  /* 0x000000080d0a7825 */ /* 0x001fc800078e0208 */
[----:B------:R-:W-:Y:S02]  /*0460*/  IMAD.WIDE R12, R12, 0x8, R8 ;  /* 0x000000080c0c7825 */ /* 0x000fe400078e0208 */
[----:B------:R-:W2:Y:S04]  /*0470*/  LDG.E.64 R10, desc[UR8][R10.64] ;  /* 0x000000080a0a7981 */ /* 0x000ea8000c1e1b00 */
[----:B------:R-:W2:Y:S01]  /*0480*/  LDG.E.64 R12, desc[UR8][R12.64] ;  /* 0x000000080c0c7981 */ /* 0x000ea2000c1e1b00 */
[C---:B------:R-:W-:Y:S01]  /*0490*/  VIADD R6, R25.reuse, 0x400 ;  /* 0x0000040019067836 */ /* 0x040fe20000000000 */
[----:B------:R-:W-:-:S03]  /*04a0*/  IADD3 R24, PT, PT, R25, 0x600, RZ ;  /* 0x0000060019187810 */ /* 0x000fc60007ffe0ff */
[-CC-:B------:R-:W-:Y:S02]  /*04b0*/  IMAD R6, R6, R29.reuse, R0.reuse ;  /* 0x0000001d06067224 */ /* 0x180fe400078e0200 */
[----:B------:R-:W-:Y:S01]  /*04c0*/  IMAD R26, R24, R29, R0 ;  /* 0x0000001d181a7224 */ /* 0x000fe200078e0200 */
[----:B----4-:R0:W-:Y:S02]  /*04d0*/  STS.64 [R27+0xc00], R16 ;  /* 0x000c00101b007388 */ /* 0x0101e40000000a00 */
[CC--:B------:R-:W-:Y:S02]  /*04e0*/  LEA R24, R29.reuse, R6.reuse, 0x8 ;  /* 0x000000061d187211 */ /* 0x0c0fe400078e40ff */
[----:B---3--:R1:W-:Y:S01]  /*04f0*/  STS.64 [R27+0x1000], R14 ;  /* 0x0010000e1b007388 */ /* 0x0083e20000000a00 */
[C---:B------:R-:W-:Y:S02]  /*0500*/  LEA R28, R29.reuse, R6, 0x7 ;  /* 0x000000061d1c7211 */ /* 0x040fe400078e38ff */
[C---:B0-----:R-:W-:Y:S01]  /*0510*/  LEA R16, R29.reuse, R26, 0x8 ;  /* 0x0000001a1d107211 */ /* 0x041fe200078e40ff */
[----:B-1----:R-:W-:Y:S01]  /*0520*/  IMAD R15, R29, 0x80, R26 ;  /* 0x000000801d0f7824 */ /* 0x002fe200078e021a */
[----:B-----5:R0:W-:Y:S01]  /*0530*/  STS.64 [R27+0x1400], R20 ;  /* 0x001400141b007388 */ /* 0x0201e20000000a00 */
[----:B------:R-:W-:-:S03]  /*0540*/  IMAD.WIDE R22, R22, 0x8, R8 ;  /* 0x0000000816167825 */ /* 0x000fc600078e0208 */
[----:B------:R-:W-:Y:S01]  /*0550*/  STS.64 [R27+0x1c00], R18 ;  /* 0x001c00121b007388 */ /* 0x000fe20000000a00 */
[----:B------:R-:W-:-:S03]  /*0560*/  IMAD.WIDE R14, R15, 0x8, R8 ;  /* 0x000000080f0e7825 */ /* 0x000fc600078e0208 */
[----:B------:R-:W3:Y:S01]  /*0570*/  LDG.E.64 R22, desc[UR8][R22.64] ;  /* 0x0000000816167981 */ /* 0x000ee2000c1e1b00 */
[----:B0-----:R-:W-:-:S03]  /*0580*/  IMAD.WIDE R20, R24, 0x8, R8 ;  /* 0x0000000818147825 */ /* 0x001fc600078e0208 */
[----:B------:R-:W4:Y:S04]  /*0590*/  LDG.E.64 R14, desc[UR8][R14.64] ;  /* 0x000000080e0e7981 */ /* 0x000f28000c1e1b00 */
[----:B------:R-:W5:Y:S04]  /*05a0*/  LDG.E.64 R20, desc[UR8][R20.64] ;  /* 0x0000000814147981 */ /* 0x000f68000c1e1b00 */
[----:B--2---:R0:W-:Y:S04]  /*05b0*/  STS.64 [R27+0x400], R10 ;  /* 0x0004000a1b007388 */ /* 0x0041e80000000a00 */
[----:B------:R1:W-:Y:S01]  /*05c0*/  STS.64 [R27+0x800], R12 ;  /* 0x0008000c1b007388 */ /* 0x0003e20000000a00 */
[----:B0-----:R-:W-:Y:S01]  /*05d0*/  IMAD.WIDE R10, R6, 0x8, R8 ;  /* 0x00000008060a7825 */ /* 0x001fe200078e0208 */
[----:B------:R-:W-:-:S03]  /*05e0*/  LEA R6, R29, R16, 0x7 ;  /* 0x000000101d067211 */ /* 0x000fc600078e38ff */
[--C-:B-1----:R-:W-:Y:S01]  /*05f0*/  IMAD.WIDE R12, R26, 0x8, R8.reuse ;  /* 0x000000081a0c7825 */ /* 0x102fe200078e0208 */
[----:B------:R-:W-:Y:S01]  /*0600*/  LEA R26, R29, R24, 0x7 ;  /* 0x000000181d1a7211 */ /* 0x000fe200078e38ff */
[----:B------:R-:W2:Y:S02]  /*0610*/  LDG.E.64 R10, desc[UR8][R10.64] ;  /* 0x000000080a0a7981 */ /* 0x000ea4000c1e1b00 */
[--C-:B------:R-:W-:Y:S02]  /*0620*/  IMAD.WIDE R28, R28, 0x8, R8.reuse ;  /* 0x000000081c1c7825 */ /* 0x100fe400078e0208 */
[----:B------:R-:W2:Y:S02]  /*0630*/  LDG.E.64 R12, desc[UR8][R12.64] ;  /* 0x000000080c0c7981 */ /* 0x000ea4000c1e1b00 */
[--C-:B------:R-:W-:Y:S02]  /*0640*/  IMAD.WIDE R16, R16, 0x8, R8.reuse ;  /* 0x0000000810107825 */ /* 0x100fe400078e0208 */
[----:B------:R-:W2:Y:S02]  /*0650*/  LDG.E.64 R28, desc[UR8][R28.64] ;  /* 0x000000081c1c7981 */ /* 0x000ea4000c1e1b00 */
[----:B------:R-:W-:-:S02]  /*0660*/  IMAD.WIDE R18, R26, 0x8, R8 ;  /* 0x000000081a127825 */ /* 0x000fc400078e0208 */
[----:B------:R-:W2:Y:S02]  /*0670*/  LDG.E.64 R16, desc[UR8][R16.64] ;  /* 0x0000000810107981 */ /* 0x000ea4000c1e1b00 */
[----:B------:R-:W-:Y:S02]  /*0680*/  IMAD.WIDE R8, R6, 0x8, R8 ;  /* 0x0000000806087825 */ /* 0x000fe400078e0208 */
[----:B------:R-:W2:Y:S04]  /*0690*/  LDG.E.64 R18, desc[UR8][R18.64] ;  /* 0x0000000812127981 */ /* 0x000ea8000c1e1b00 */
[----:B------:R-:W2:Y:S01]  /*06a0*/  LDG.E.64 R8, desc[UR8][R8.64] ;  /* 0x0000000808087981 */ /* 0x000ea2000c1e1b00 */
[----:B------:R-:W-:-:S03]  /*06b0*/  VIADD R25, R25, 0x800 ;  /* 0x0000080019197836 */ /* 0x000fc60000000000 */
[----:B---3--:R0:W-:Y:S04]  /*06c0*/  STS.64 [R27+0x1800], R22 ;  /* 0x001800161b007388 */ /* 0x0081e80000000a00 */
[----:B----4-:R0:W-:Y:S04]  /*06d0*/  STS.64 [R27+0x3400], R14 ;  /* 0x0034000e1b007388 */ /* 0x0101e80000000a00 */
[----:B-----5:R0:W-:Y:S01]  /*06e0*/  STS.64 [R27+0x2800], R20 ;  /* 0x002800141b007388 */ /* 0x0201e20000000a00 */
[----:B------:R-:W-:-:S03]  /*06f0*/  ISETP.GE.AND P1, PT, R25, R3, PT ;  /* 0x000000031900720c */ /* 0x000fc60003f26270 */
[----:B--2---:R0:W-:Y:S04]  /*0700*/  STS.64 [R27+0x2000], R10 ;  /* 0x0020000a1b007388 */ /* 0x0041e80000000a00 */
[----:B------:R0:W-:Y:S04]  /*0710*/  STS.64 [R27+0x3000], R12 ;  /* 0x0030000c1b007388 */ /* 0x0001e80000000a00 */
[----:B------:R0:W-:Y:S04]  /*0720*/  STS.64 [R27+0x2400], R28 ;  /* 0x0024001c1b007388 */ /* 0x0001e80000000a00 */
[----:B------:R0:W-:Y:S04]  /*0730*/  STS.64 [R27+0x3800], R16 ;  /* 0x003800101b007388 */ /* 0x0001e80000000a00 */
[----:B------:R0:W-:Y:S04]  /*0740*/  STS.64 [R27+0x2c00], R18 ;  /* 0x002c00121b007388 */ /* 0x0001e80000000a00 */
[----:B------:R0:W-:Y:S01]  /*0750*/  STS.64 [R27+0x3c00], R8 ;  /* 0x003c00081b007388 */ /* 0x0001e20000000a00 */
[----:B------:R-:W-:Y:S05]  /*0760*/  @!P1 BRA `(.L_x_41) ;  /* 0xfffffff800dc9947 */ /* 0x000fea000383ffff */
.L_x_40:
[----:B------:R-:W-:Y:S05]  /*0770*/  BSYNC.RECONVERGENT B1 ;  /* 0x0000000000017941 */ /* 0x000fea0003800200 */
.L_x_39:
[----:B------:R-:W-:Y:S01]  /*0780*/  IADD3 R3, PT, PT, -R25, R4, RZ ;  /* 0x0000000419037210 */ /* 0x000fe20007ffe1ff */
[----:B------:R-:W-:Y:S03]  /*0790*/  BSSY.RECONVERGENT B1, `(.L_x_42) ;  /* 0x0000029000017945 */ /* 0x000fe60003800200 */
[----:B------:R-:W-:-:S13]  /*07a0*/  ISETP.GT.AND P1, PT, R3, 0x200, PT ;  /* 0x000002000300780c */ /* 0x000fda0003f24270 */
[----:B------:R-:W-:Y:S05]  /*07b0*/  @!P1 BRA `(.L_x_43) ;  /* 0x0000000000989947 */ /* 0x000fea0003800000 */
[----:B------:R-:W1:Y:S01]  /*07c0*/  LDC R6, c[0x0][0x39c] ;  /* 0x0000e700ff067b82 */ /* 0x000e620000000800 */
[----:B------:R-:W-:-:S07]  /*07d0*/  IADD3 R3, PT, PT, R25, 0x200, RZ ;  /* 0x0000020019037810 */ /* 0x000fce0007ffe0ff */
[----:B0-----:R-:W0:Y:S01]  /*07e0*/  LDC.64 R12, c[0x0][0x390] ;  /* 0x0000e400ff0c7b82 */ /* 0x001e220000000a00 */
[-CC-:B-1----:R-:W-:Y:S02]  /*07f0*/  IMAD R11, R25, R6.reuse, R0.reuse ;  /* 0x00000006190b7224 */ /* 0x182fe400078e0200 */
[----:B------:R-:W-:Y:S02]  /*0800*/  IMAD R3, R3, R6, R0 ;  /* 0x0000000603037224 */ /* 0x000fe400078e0200 */
[C---:B------:R-:W-:Y:S01]  /*0810*/  IMAD R19, R6.reuse, 0x100, R11 ;  /* 0x0000010006137824 */ /* 0x040fe200078e020b */
[C---:B------:R-:W-:Y:S02]  /*0820*/  LEA R9, R6.reuse, R11, 0x7 ;  /* 0x0000000b06097211 */ /* 0x040fe400078e38ff */
[CC--:B------:R-:W-:Y:S01]  /*0830*/  LEA R17, R6.reuse, R3.reuse, 0x8 ;  /* 0x0000000306117211 */ /* 0x0c0fe200078e40ff */
[----:B0-----:R-:W-:Y:S01]  /*0840*/  IMAD.WIDE R22, R3, 0x8, R12 ;  /* 0x0000000803167825 */ /* 0x001fe200078e020c */
[----:B------:R-:W-:-:S02]  /*0850*/  LEA R21, R6, R3, 0x7 ;  /* 0x0000000306157211 */ /* 0x000fc400078e38ff */
[C---:B------:R-:W-:Y:S01]  /*0860*/  LEA R15, R6.reuse, R19, 0x7 ;  /* 0x00000013060f7211 */ /* 0x040fe200078e38ff */
[----:B------:R-:W-:Y:S02]  /*0870*/  IMAD R3, R6, 0x80, R17 ;  /* 0x0000008006037824 */ /* 0x000fe400078e0211 */
[--C-:B------:R-:W-:Y:S01]  /*0880*/  IMAD.WIDE R10, R11, 0x8, R12.reuse ;  /* 0x000000080b0a7825 */ /* 0x100fe200078e020c */
[----:B------:R-:W2:Y:S03]  /*0890*/  LDG.E.64 R22, desc[UR8][R22.64] ;  /* 0x0000000816167981 */ /* 0x000ea6000c1e1b00 */
[--C-:B------:R-:W-:Y:S02]  /*08a0*/  IMAD.WIDE R8, R9, 0x8, R12.reuse ;  /* 0x0000000809087825 */ /* 0x100fe400078e020c */
[----:B------:R-:W3:Y:S02]  /*08b0*/  LDG.E.64 R10, desc[UR8][R10.64] ;  /* 0x000000080a0a7981 */ /* 0x000ee4000c1e1b00 */
[----:B------:R-:W-:-:S02]  /*08c0*/  IMAD.WIDE R18, R19, 0x8, R12 ;  /* 0x0000000813127825 */ /* 0x000fc400078e020c */
[----:B------:R-:W4:Y:S02]  /*08d0*/  LDG.E.64 R8, desc[UR8][R8.64] ;  /* 0x0000000808087981 */ /* 0x000f24000c1e1b00 */
[--C-:B------:R-:W-:Y:S02]  /*08e0*/  IMAD.WIDE R20, R21, 0x8, R12.reuse ;  /* 0x0000000815147825 */ /* 0x100fe400078e020c */
[----:B------:R-:W5:Y:S02]  /*08f0*/  LDG.E.64 R18, desc[UR8][R18.64] ;  /* 0x0000000812127981 */ /* 0x000f64000c1e1b00 */
[--C-:B------:R-:W-:Y:S02]  /*0900*/  IMAD.WIDE R16, R17, 0x8, R12.reuse ;  /* 0x0000000811107825 */ /* 0x100fe400078e020c */
[----:B------:R-:W5:Y:S02]  /*0910*/  LDG.E.64 R20, desc[UR8][R20.64] ;  /* 0x0000000814147981 */ /* 0x000f64000c1e1b00 */
[----:B------:R-:W-:-:S02]  /*0920*/  IMAD.WIDE R14, R15, 0x8, R12 ;  /* 0x000000080f0e7825 */ /* 0x000fc400078e020c */
[----:B------:R-:W5:Y:S02]  /*0930*/  LDG.E.64 R16, desc[UR8][R16.64] ;  /* 0x0000000810107981 */ /* 0x000f64000c1e1b00 */
[----:B------:R-:W-:Y:S02]  /*0940*/  IMAD.WIDE R12, R3, 0x8, R12 ;  /* 0x00000008030c7825 */ /* 0x000fe400078e020c */
[----:B------:R-:W5:Y:S04]  /*0950*/  LDG.E.64 R14, desc[UR8][R14.64] ;  /* 0x000000080e0e7981 */ /* 0x000f68000c1e1b00 */
[----:B------:R-:W5:Y:S01]  /*0960*/  LDG.E.64 R12, desc[UR8][R12.64] ;  /* 0x000000080c0c7981 */ /* 0x000f62000c1e1b00 */
[----:B------:R-:W-:Y:S02]  /*0970*/  LEA R3, R25, R5, 0x3 ;  /* 0x0000000519037211 */ /* 0x000fe400078e18ff */
[----:B------:R-:W-:-:S02]  /*0980*/  PLOP3.LUT P0, PT, PT, PT, PT, 0x8, 0x80 ;  /* 0x000000000080781c */ /* 0x000fc40003f0e170 */
[----:B------:R-:W-:Y:S01]  /*0990*/  IADD3 R25, PT, PT, R25, 0x400, RZ ;  /* 0x0000040019197810 */ /* 0x000fe20007ffe0ff */
[----:B--2---:R1:W-:Y:S04]  /*09a0*/  STS.64 [R3+0x1000], R22 ;  /* 0x0010001603007388 */ /* 0x0043e80000000a00 */
[----:B---3--:R1:W-:Y:S04]  /*09b0*/  STS.64 [R3], R10 ;  /* 0x0000000a03007388 */ /* 0x0083e80000000a00 */
[----:B----4-:R1:W-:Y:S04]  /*09c0*/  STS.64 [R3+0x400], R8 ;  /* 0x0004000803007388 */ /* 0x0103e80000000a00 */
[----:B-----5:R1:W-:Y:S04]  /*09d0*/  STS.64 [R3+0x800], R18 ;  /* 0x0008001203007388 */ /* 0x0203e80000000a00 */
[----:B------:R1:W-:Y:S04]  /*09e0*/  STS.64 [R3+0x1400], R20 ;  /* 0x0014001403007388 */ /* 0x0003e80000000a00 */
[----:B------:R1:W-:Y:S04]  /*09f0*/  STS.64 [R3+0x1800], R16 ;  /* 0x0018001003007388 */ /* 0x0003e80000000a00 */
[----:B------:R1:W-:Y:S04]  /*0a00*/  STS.64 [R3+0xc00], R14 ;  /* 0x000c000e03007388 */ /* 0x0003e80000000a00 */
[----:B------:R1:W-:Y:S02]  /*0a10*/  STS.64 [R3+0x1c00], R12 ;  /* 0x001c000c03007388 */ /* 0x0003e40000000a00 */
.L_x_43:
[----:B------:R-:W-:Y:S05]  /*0a20*/  BSYNC.RECONVERGENT B1 ;  /* 0x0000000000017941 */ /* 0x000fea0003800200 */
.L_x_42:
[----:B------:R-:W-:-:S13]  /*0a30*/  ISETP.LT.OR P0, PT, R25, R4, P0 ;  /* 0x000000041900720c */ /* 0x000fda0000701670 */
[----:B------:R-:W-:Y:S05]  /*0a40*/  @!P0 BRA `(.L_x_35) ;  /* 0x00000000004c8947 */ /* 0x000fea0003800000 */
[----:B------:R-:W2:Y:S08]  /*0a50*/  LDC R6, c[0x0][0x39c] ;  /* 0x0000e700ff067b82 */ /* 0x000eb00000000800 */
[----:B01----:R-:W0:Y:S01]  /*0a60*/  LDC.64 R8, c[0x0][0x390] ;  /* 0x0000e400ff087b82 */ /* 0x003e220000000a00 */
[----:B--2---:R-:W-:-:S04]  /*0a70*/  IMAD R11, R25, R6, R0 ;  /* 0x00000006190b7224 */ /* 0x004fc800078e0200 */
[C---:B------:R-:W-:Y:S01]  /*0a80*/  IMAD R13, R6.reuse, 0x80, R11 ;  /* 0x00000080060d7824 */ /* 0x040fe200078e020b */
[----:B------:R-:W-:Y:S01]  /*0a90*/  LEA R15, R6, R11, 0x8 ;  /* 0x0000000b060f7211 */ /* 0x000fe200078e40ff */
[----:B0-----:R-:W-:-:S03]  /*0aa0*/  IMAD.WIDE R10, R11, 0x8, R8 ;  /* 0x000000080b0a7825 */ /* 0x001fc600078e0208 */
[----:B------:R-:W-:Y:S01]  /*0ab0*/  LEA R3, R6, R15, 0x7 ;  /* 0x0000000f06037211 */ /* 0x000fe200078e38ff */
[--C-:B------:R-:W-:Y:S02]  /*0ac0*/  IMAD.WIDE R12, R13, 0x8, R8.reuse ;  /* 0x000000080d0c7825 */ /* 0x100fe400078e0208 */
[----:B------:R-:W2:Y:S02]  /*0ad0*/  LDG.E.64 R10, desc[UR8][R10.64] ;  /* 0x000000080a0a7981 */ /* 0x000ea4000c1e1b00 */
[--C-:B------:R-:W-:Y:S02]  /*0ae0*/  IMAD.WIDE R14, R15, 0x8, R8.reuse ;  /* 0x000000080f0e7825 */ /* 0x100fe400078e0208 */
[----:B------:R-:W3:Y:S02]  /*0af0*/  LDG.E.64 R12, desc[UR8][R12.64] ;  /* 0x000000080c0c7981 */ /* 0x000ee4000c1e1b00 */
[----:B------:R-:W-:Y:S02]  /*0b00*/  IMAD.WIDE R8, R3, 0x8, R8 ;  /* 0x0000000803087825 */ /* 0x000fe400078e0208 */
[----:B------:R-:W4:Y:S04]  /*0b10*/  LDG.E.64 R14, desc[UR8][R14.64] ;  /* 0x000000080e0e7981 */ /* 0x000f28000c1e1b00 */
[----:B------:R-:W5:Y:S01]  /*0b20*/  LDG.E.64 R8, desc[UR8][R8.64] ;  /* 0x0000000808087981 */ /* 0x000f62000c1e1b00 */
[----:B------:R-:W-:-:S05]  /*0b30*/  LEA R5, R25, R5, 0x3 ;  /* 0x0000000519057211 */ /* 0x000fca00078e18ff */
[----:B--2---:R2:W-:Y:S04]  /*0b40*/  STS.64 [R5], R10 ;  /* 0x0000000a05007388 */ /* 0x0045e80000000a00 */
[----:B---3--:R2:W-:Y:S04]  /*0b50*/  STS.64 [R5+0x400], R12 ;  /* 0x0004000c05007388 */ /* 0x0085e80000000a00 */
[----:B----4-:R2:W-:Y:S04]  /*0b60*/  STS.64 [R5+0x800], R14 ;  /* 0x0008000e05007388 */ /* 0x0105e80000000a00 */
[----:B-----5:R2:W-:Y:S02]  /*0b70*/  STS.64 [R5+0xc00], R8 ;  /* 0x000c000805007388 */ /* 0x0205e40000000a00 */
.L_x_35:
[----:B------:R-:W-:Y:S05]  /*0b80*/  BSYNC.RECONVERGENT B0 ;  /* 0x0000000000007941 */ /* 0x000fea0003800200 */
.L_x_34:
[----:B01----:R-:W0:Y:S08]  /*0b90*/  LDC R3, c[0x0][0x39c] ;  /* 0x0000e700ff037b82 */ /* 0x003e300000000800 */
[----:B------:R-:W-:Y:S01]  /*0ba0*/  BAR.SYNC.DEFER_BLOCKING 0x0 ;  /* 0x0000000000007b1d */ /* 0x000fe20000010000 */
[----:B0-----:R-:W-:-:S04]  /*0bb0*/  ISETP.GE.AND P0, PT, R7, R3, PT ;  /* 0x000000030700720c */ /* 0x001fc80003f06270 */
[----:B------:R-:W-:-:S13]  /*0bc0*/  ISETP.LT.OR P0, PT, R2, 0x1, P0 ;  /* 0x000000010200780c */ /* 0x000fda0000701670 */
[----:B------:R-:W-:Y:S05]  /*0bd0*/  @P0 EXIT ;  /* 0x000000000000094d */ /* 0x000fea0003800000 */
[----:B------:R-:W-:-:S13]  /*0be0*/  ISETP.GE.AND P0, PT, R4, 0x1, PT ;  /* 0x000000010400780c */ /* 0x000fda0003f06270 */
[----:B------:R-:W-:Y:S05]  /*0bf0*/  @!P0 BRA `(.L_x_44) ;  /* 0x0000000800748947 */ /* 0x000fea0003800000 */
[----:B------:R-:W0:Y:S01]  /*0c00*/  LDC.64 R20, c[0x0][0x388] ;  /* 0x0000e200ff147b82 */ /* 0x000e220000000a00 */
[C---:B------:R-:W-:Y:S01]  /*0c10*/  LOP3.LUT R2, R4.reuse, 0x7ffffff8, RZ, 0xc0, !PT ;  /* 0x7ffffff804027812 */ /* 0x040fe200078ec0ff */
[----:B------:R-:W-:Y:S01]  /*0c20*/  UMOV UR4, URZ ;  /* 0x000000ff00047c82 */ /* 0x000fe20008000000 */
[C---:B------:R-:W-:Y:S02]  /*0c30*/  LOP3.LUT R3, R4.reuse, 0x7, RZ, 0xc0, !PT ;  /* 0x0000000704037812 */ /* 0x040fe400078ec0ff */
[----:B------:R-:W-:Y:S02]  /*0c40*/  LOP3.LUT R4, R4, 0x3, RZ, 0xc0, !PT ;  /* 0x0000000304047812 */ /* 0x000fe400078ec0ff */
[----:B--2---:R-:W-:Y:S01]  /*0c50*/  IADD3 R5, PT, PT, -R2, RZ, RZ ;  /* 0x000000ff02057210 */ /* 0x004fe20007ffe1ff */
[----:B0-----:R-:W-:-:S07]  /*0c60*/  IMAD.WIDE.U32 R20, R0, 0x8, R20 ;  /* 0x0000000800147825 */ /* 0x001fce00078e0014 */
.L_x_49:
[----:B0-----:R-:W0:Y:S01]  /*0c70*/  LDC.64 R12, c[0x0][0x388] ;  /* 0x0000e200ff0c7b82 */ /* 0x001e220000000a00 */
[----:B------:R1:W5:Y:S07]  /*0c80*/  LDG.E.64 R18, desc[UR8][R20.64] ;  /* 0x0000000814127981 */ /* 0x00036e000c1e1b00 */
[----:B------:R-:W2:Y:S01]  /*0c90*/  LDC R6, c[0x0][0x3a0] ;  /* 0x0000e800ff067b82 */ /* 0x000ea20000000800 */
[----:B0-----:R-:W-:-:S06]  /*0ca0*/  IMAD.WIDE R12, R7, 0x8, R12 ;  /* 0x00000008070c7825 */ /* 0x001fcc00078e020c */
[----:B------:R-:W5:Y:S01]  /*0cb0*/  LDG.E.64 R12, desc[UR8][R12.64] ;  /* 0x000000080c0c7981 */ /* 0x000f62000c1e1b00 */
[----:B--2---:R-:W-:Y:S01]  /*0cc0*/  ISETP.GE.U32.AND P0, PT, R6, 0x8, PT ;  /* 0x000000080600780c */ /* 0x004fe20003f06070 */
[----:B------:R-:W-:Y:S01]  /*0cd0*/  IMAD.MOV.U32 R14, RZ, RZ, RZ ;  /* 0x000000ffff0e7224 */ /* 0x000fe200078e00ff */
[----:B------:R-:W-:-:S11]  /*0ce0*/  CS2R R22, SRZ ;  /* 0x0000000000167805 */ /* 0x000fd6000001ff00 */
[----:B-1----:R-:W-:Y:S05]  /*0cf0*/  @!P0 BRA `(.L_x_45) ;  /* 0x0000000000ec8947 */ /* 0x002fea0003800000 */
[----:B------:R-:W0:Y:S01]  /*0d00*/  S2UR UR6, SR_CgaCtaId ;  /* 0x00000000000679c3 */ /* 0x000e220000008800 */
[----:B------:R-:W-:Y:S01]  /*0d10*/  UMOV UR5, 0x400 ;  /* 0x0000040000057882 */ /* 0x000fe20000000000 */
[----:B------:R-:W-:Y:S02]  /*0d20*/  MOV R14, R7 ;  /* 0x00000007000e7202 */ /* 0x000fe40000000f00 */
[----:B------:R-:W-:Y:S02]  /*0d30*/  CS2R R22, SRZ ;  /* 0x0000000000167805 */ /* 0x000fe4000001ff00 */
[----:B------:R-:W-:Y:S01]  /*0d40*/  MOV R15, R5 ;  /* 0x00000005000f7202 */ /* 0x000fe20000000f00 */
[----:B0-----:R-:W-:-:S04]  /*0d50*/  ULEA UR5, UR6, UR5, 0x18 ;  /* 0x0000000506057291 */ /* 0x001fc8000f8ec0ff */
[----:B------:R-:W-:-:S12]  /*0d60*/  UIADD3 UR5, UPT, UPT, UR5, 0x20, URZ ;  /* 0x0000002005057890 */ /* 0x000fd8000fffe0ff */
.L_x_46:
[----:B------:R-:W0:Y:S01]  /*0d70*/  LDC.64 R24, c[0x0][0x390] ;  /* 0x0000e400ff187b82 */ /* 0x000e220000000a00 */
[----:B------:R-:W1:Y:S07]  /*0d80*/  LDS.128 R8, [UR5+-0x20] ;  /* 0xffffe005ff087984 */ /* 0x000e6e0008000c00 */
[----:B------:R-:W2:Y:S01]  /*0d90*/  LDC R17, c[0x0][0x39c] ;  /* 0x0000e700ff117b82 */ /* 0x000ea20000000800 */
[----:B0-----:R-:W-:-:S05]  /*0da0*/  IMAD.WIDE R24, R14, 0x8, R24 ;  /* 0x000000080e187825 */ /* 0x001fca00078e0218 */
[----:B------:R-:W3:Y:S01]  /*0db0*/  LDG.E.64 R26, desc[UR8][R24.64] ;  /* 0x00000008181a7981 */ /* 0x000ee2000c1e1b00 */
[----:B--2---:R-:W-:Y:S01]  /*0dc0*/  IMAD.WIDE R28, R17, 0x8, R24 ;  /* 0x00000008111c7825 */ /* 0x004fe200078e0218 */
[----:B-1---5:R-:W-:Y:S02]  /*0dd0*/  DADD R8, -R18, R8 ;  /* 0x0000000012087229 */ /* 0x022fe40000000108 */
[----:B---3--:R-:W-:-:S08]  /*0de0*/  DADD R26, -R12, R26 ;  /* 0x000000000c1a7229 */ /* 0x008fd0000000011a */
[----:B------:R-:W-:Y:S01]  /*0df0*/  DFMA R26, R26, R8, R22 ;  /* 0x000000081a1a722b */ /* 0x000fe20000000016 */
[----:B------:R0:W2:Y:S02]  /*0e00*/  LDG.E.64 R8, desc[UR8][R28.64] ;  /* 0x000000081c087981 */ /* 0x0000a4000c1e1b00 */
[----:B0-----:R-:W-:-:S05]  /*0e10*/  IMAD.WIDE R28, R17, 0x8, R28 ;  /* 0x00000008111c7825 */ /* 0x001fca00078e021c */
[----:B------:R-:W3:Y:S01]  /*0e20*/  LDG.E.64 R22, desc[UR8][R28.64] ;  /* 0x000000081c167981 */ /* 0x000ee2000c1e1b00 */
[----:B------:R-:W-:Y:S01]  /*0e30*/  DADD R10, -R18, R10 ;  /* 0x00000000120a7229 */ /* 0x000fe2000000010a */
[----:B------:R-:W-:Y:S01]  /*0e40*/  IMAD.WIDE R24, R17, 0x8, R28 ;  /* 0x0000000811187825 */ /* 0x000fe200078e021c */
[----:B--2---:R-:W-:-:S08]  /*0e50*/  DADD R8, -R12, R8 ;  /* 0x000000000c087229 */ /* 0x004fd00000000108 */
[----:B------:R-:W-:Y:S02]  /*0e60*/  DFMA R26, R8, R10, R26 ;  /* 0x0000000a081a722b */ /* 0x000fe4000000001a */
[----:B------:R-:W0:Y:S01]  /*0e70*/  LDS.128 R8, [UR5+-0x10] ;  /* 0xfffff005ff087984 */ /* 0x000e220008000c00 */
[----:B---3--:R-:W-:Y:S02]  /*0e80*/  DADD R22, -R12, R22 ;  /* 0x000000000c167229 */ /* 0x008fe40000000116 */
[----:B0-----:R-:W-:-:S08]  /*0e90*/  DADD R8, -R18, R8 ;  /* 0x0000000012087229 */ /* 0x001fd00000000108 */
[----:B------:R-:W-:Y:S02]  /*0ea0*/  DFMA R26, R22, R8, R26 ;  /* 0x00000008161a722b */ /* 0x000fe4000000001a */
[----:B------:R0:W2:Y:S02]  /*0eb0*/  LDG.E.64 R8, desc[UR8][R24.64] ;  /* 0x0000000818087981 */ /* 0x0000a4000c1e1b00 */
[----:B0-----:R-:W-:-:S05]  /*0ec0*/  IMAD.WIDE R24, R17, 0x8, R24 ;  /* 0x0000000811187825 */ /* 0x001fca00078e0218 */
[----:B------:R-:W3:Y:S01]  /*0ed0*/  LDG.E.64 R22, desc[UR8][R24.64] ;  /* 0x0000000818167981 */ /* 0x000ee2000c1e1b00 */
[----:B------:R-:W-:Y:S01]  /*0ee0*/  DADD R10, -R18, R10 ;  /* 0x00000000120a7229 */ /* 0x000fe2000000010a */
[----:B------:R-:W-:Y:S01]  /*0ef0*/  IMAD.WIDE R28, R17, 0x8, R24 ;  /* 0x00000008111c7825 */ /* 0x000fe200078e0218 */
[----:B--2---:R-:W-:-:S08]  /*0f00*/  DADD R8, -R12, R8 ;  /* 0x000000000c087229 */ /* 0x004fd00000000108 */
[----:B------:R-:W-:Y:S02]  /*0f10*/  DFMA R26, R8, R10, R26 ;  /* 0x0000000a081a722b */ /* 0x000fe4000000001a */
[----:B------:R-:W0:Y:S01]  /*0f20*/  LDS.128 R8, [UR5] ;  /* 0x00000005ff087984 */ /* 0x000e220008000c00 */
[----:B---3--:R-:W-:Y:S02]  /*0f30*/  DADD R22, -R12, R22 ;  /* 0x000000000c167229 */ /* 0x008fe40000000116 */
[----:B0-----:R-:W-:-:S08]  /*0f40*/  DADD R8, -R18, R8 ;  /* 0x0000000012087229 */ /* 0x001fd00000000108 */
[----:B------:R-:W-:Y:S02]  /*0f50*/  DFMA R26, R22, R8, R26 ;  /* 0x00000008161a722b */ /* 0x000fe4000000001a */
[----:B------:R0:W2:Y:S02]  /*0f60*/  LDG.E.64 R8, desc[UR8][R28.64] ;  /* 0x000000081c087981 */ /* 0x0000a4000c1e1b00 */
[----:B0-----:R-:W-:-:S05]  /*0f70*/  IMAD.WIDE R28, R17, 0x8, R28 ;  /* 0x00000008111c7825 */ /* 0x001fca00078e021c */
[----:B------:R-:W3:Y:S01]  /*0f80*/  LDG.E.64 R24, desc[UR8][R28.64] ;  /* 0x000000081c187981 */ /* 0x000ee2000c1e1b00 */
[----:B------:R-:W-:-:S06]  /*0f90*/  IMAD.WIDE R22, R17, 0x8, R28 ;  /* 0x0000000811167825 */ /* 0x000fcc00078e021c */
[----:B------:R-:W4:Y:S01]  /*0fa0*/  LDG.E.64 R22, desc[UR8][R22.64] ;  /* 0x0000000816167981 */ /* 0x000f22000c1e1b00 */
[----:B------:R-:W-:Y:S01]  /*0fb0*/  DADD R10, -R18, R10 ;  /* 0x00000000120a7229 */ /* 0x000fe2000000010a */
[----:B------:R-:W-:Y:S01]  /*0fc0*/  IADD3 R15, PT, PT, R15, 0x8, RZ ;  /* 0x000000080f0f7810 */ /* 0x000fe20007ffe0ff */
[----:B------:R-:W-:-:S03]  /*0fd0*/  IMAD R14, R17, 0x8, R14 ;  /* 0x00000008110e7824 */ /* 0x000fc600078e020e */
[----:B------:R-:W-:Y:S01]  /*0fe0*/  ISETP.NE.AND P0, PT, R15, RZ, PT ;  /* 0x000000ff0f00720c */ /* 0x000fe20003f05270 */
[----:B--2---:R-:W-:-:S08]  /*0ff0*/  DADD R8, -R12, R8 ;  /* 0x000000000c087229 */ /* 0x004fd00000000108 */
[----:B------:R-:W-:Y:S02]  /*1000*/  DFMA R26, R8, R10, R26 ;  /* 0x0000000a081a722b */ /* 0x000fe4000000001a */
[----:B------:R-:W0:Y:S01]  /*1010*/  LDS.128 R8, [UR5+0x10] ;  /* 0x00001005ff087984 */ /* 0x000e220008000c00 */
[----:B------:R-:W-:Y:S01]  /*1020*/  UIADD3 UR5, UPT, UPT, UR5, 0x40, URZ ;  /* 0x0000004005057890 */ /* 0x000fe2000fffe0ff */
[----:B---3--:R-:W-:Y:S02]  /*1030*/  DADD R24, -R12, R24 ;  /* 0x000000000c187229 */ /* 0x008fe40000000118 */
[C---:B0-----:R-:W-:Y:S02]  /*1040*/  DADD R8, -R18.reuse, R8 ;  /* 0x0000000012087229 */ /* 0x041fe40000000108 */
[----:B------:R-:W-:-:S06]  /*1050*/  DADD R10, -R18, R10 ;  /* 0x00000000120a7229 */ /* 0x000fcc000000010a */
[----:B------:R-:W-:Y:S02]  /*1060*/  DFMA R8, R24, R8, R26 ;  /* 0x000000081808722b */ /* 0x000fe4000000001a */
[----:B----4-:R-:W-:-:S08]  /*1070*/  DADD R24, -R12, R22 ;  /* 0x000000000c187229 */ /* 0x010fd00000000116 */
[----:B------:R-:W-:Y:S01]  /*1080*/  DFMA R22, R24, R10, R8 ;  /* 0x0000000a1816722b */ /* 0x000fe20000000008 */
[----:B------:R-:W-:Y:S10]  /*1090*/  @P0 BRA `(.L_x_46) ;  /* 0xfffffffc00340947 */ /* 0x000ff4000383ffff */
[----:B------:R-:W-:-:S07]  /*10a0*/  MOV R14, R2 ;  /* 0x00000002000e7202 */ /* 0x000fce0000000f00 */
.L_x_45:
[----:B------:R-:W-:-:S13]  /*10b0*/  ISETP.NE.AND P0, PT, R3, RZ, PT ;  /* 0x000000ff0300720c */ /* 0x000fda0003f05270 */
[----:B------:R-:W-:Y:S05]  /*10c0*/  @!P0 BRA `(.L_x_47) ;  /* 0x0000000400148947 */ /* 0x000fea0003800000 */
[----:B------:R-:W-:Y:S02]  /*10d0*/  IADD3 R8, PT, PT, R3, -0x1, RZ ;  /* 0xffffffff03087810 */ /* 0x000fe40007ffe0ff */
[----:B------:R-:W-:Y:S02]  /*10e0*/  ISETP.NE.AND P1, PT, R4, RZ, PT ;  /* 0x000000ff0400720c */ /* 0x000fe40003f25270 */
[----:B------:R-:W-:-:S13]  /*10f0*/  ISETP.GE.U32.AND P0, PT, R8, 0x3, PT ;  /* 0x000000030800780c */ /* 0x000fda0003f06070 */
[----:B------:R-:W-:Y:S05]  /*1100*/  @!P0 BRA `(.L_x_48) ;  /* 0x0000000000788947 */ /* 0x000fea0003800000 */
[----:B------:R-:W0:Y:S08]  /*1110*/  LDC R16, c[0x0][0x39c] ;  /* 0x0000e700ff107b82 */ /* 0x000e300000000800 */
[----:B------:R-:W1:Y:S01]  /*1120*/  LDC.64 R28, c[0x0][0x390] ;  /* 0x0000e400ff1c7b82 */ /* 0x000e620000000a00 */
[----:B0-----:R-:W-:-:S04]  /*1130*/  IMAD R9, R14, R16, R7 ;  /* 0x000000100e097224 */ /* 0x001fc800078e0207 */
[----:B-1----:R-:W-:-:S05]  /*1140*/  IMAD.WIDE R28, R9, 0x8, R28 ;  /* 0x00000008091c7825 */ /* 0x002fca00078e021c */
[----:B------:R0:W2:Y:S01]  /*1150*/  LDG.E.64 R24, desc[UR8][R28.64] ;  /* 0x000000081c187981 */ /* 0x0000a2000c1e1b00 */
[----:B------:R-:W-:Y:S01]  /*1160*/  MOV R8, 0x400 ;  /* 0x0000040000087802 */ /* 0x000fe20000000f00 */
[----:B------:R-:W-:Y:S01]  /*1170*/  IMAD.WIDE R26, R16, 0x8, R28 ;  /* 0x00000008101a7825 */ /* 0x000fe200078e021c */
[----:B------:R-:W1:Y:S02]  /*1180*/  S2R R9, SR_CgaCtaId ;  /* 0x0000000000097919 */ /* 0x000e640000008800 */
[----:B-1----:R-:W-:-:S04]  /*1190*/  LEA R9, R9, R8, 0x18 ;  /* 0x0000000809097211 */ /* 0x002fc800078ec0ff */
[----:B------:R-:W-:-:S05]  /*11a0*/  LEA R15, R14, R9, 0x3 ;  /* 0x000000090e0f7211 */ /* 0x000fca00078e18ff */
[----:B------:R-:W1:Y:S02]  /*11b0*/  LDS.128 R8, [R15] ;  /* 0x000000000f087984 */ /* 0x000e640000000c00 */
[----:B-1---5:R-:W-:Y:S01]  /*11c0*/  DADD R8, -R18, R8 ;  /* 0x0000000012087229 */ /* 0x022fe20000000108 */
[----:B0-----:R-:W-:-:S04]  /*11d0*/  IMAD.WIDE R28, R16, 0x8, R26 ;  /* 0x00000008101c7825 */ /* 0x001fc800078e021a */
[----:B------:R-:W-:-:S06]  /*11e0*/  IMAD.WIDE R16, R16, 0x8, R28 ;  /* 0x0000000810107825 */ /* 0x000fcc00078e021c */
[----:B------:R-:W3:Y:S01]  /*11f0*/  LDG.E.64 R16, desc[UR8][R16.64] ;  /* 0x0000000810107981 */ /* 0x000ee2000c1e1b00 */
[----:B--2---:R-:W-:-:S08]  /*1200*/  DADD R24, -R12, R24 ;  /* 0x000000000c187229 */ /* 0x004fd00000000118 */
[----:B------:R-:W-:Y:S01]  /*1210*/  DFMA R24, R24, R8, R22 ;  /* 0x000000081818722b */ /* 0x000fe20000000016 */
[----:B------:R-:W2:Y:S04]  /*1220*/  LDG.E.64 R8, desc[UR8][R26.64] ;  /* 0x000000081a087981 */ /* 0x000ea8000c1e1b00 */
[----:B------:R-:W4:Y:S01]  /*1230*/  LDG.E.64 R22, desc[UR8][R28.64] ;  /* 0x000000081c167981 */ /* 0x000f22000c1e1b00 */
[----:B------:R-:W-:Y:S01]  /*1240*/  DADD R10, -R18, R10 ;  /* 0x00000000120a7229 */ /* 0x000fe2000000010a */
[----:B------:R-:W-:Y:S01]  /*1250*/  VIADD R14, R14, 0x4 ;  /* 0x000000040e0e7836 */ /* 0x000fe20000000000 */
[----:B--2---:R-:W-:-:S08]  /*1260*/  DADD R8, -R12, R8 ;  /* 0x000000000c087229 */ /* 0x004fd00000000108 */
[----:B------:R-:W-:Y:S02]  /*1270*/  DFMA R24, R8, R10, R24 ;  /* 0x0000000a0818722b */ /* 0x000fe40000000018 */
[----:B------:R-:W0:Y:S01]  /*1280*/  LDS.128 R8, [R15+0x10] ;  /* 0x000010000f087984 */ /* 0x000e220000000c00 */
[----:B----4-:R-:W-:Y:S02]  /*1290*/  DADD R22, -R12, R22 ;  /* 0x000000000c167229 */ /* 0x010fe40000000116 */
[C---:B0-----:R-:W-:Y:S02]  /*12a0*/  DADD R8, -R18.reuse, R8 ;  /* 0x0000000012087229 */ /* 0x041fe40000000108 */
[----:B------:R-:W-:-:S06]  /*12b0*/  DADD R10, -R18, R10 ;  /* 0x00000000120a7229 */ /* 0x000fcc000000010a */
[----:B------:R-:W-:Y:S02]  /*12c0*/  DFMA R22, R22, R8, R24 ;  /* 0x000000081616722b */ /* 0x000fe40000000018 */
[----:B---3--:R-:W-:-:S08]  /*12d0*/  DADD R8, -R12, R16 ;  /* 0x000000000c087229 */ /* 0x008fd00000000110 */
[----:B------:R-:W-:-:S11]  /*12e0*/  DFMA R22, R8, R10, R22 ;  /* 0x0000000a0816722b */ /* 0x000fd60000000016 */
.L_x_48:
[----:B------:R-:W-:Y:S05]  /*12f0*/  @!P1 BRA `(.L_x_47) ;  /* 0x0000000000889947 */ /* 0x000fea0003800000 */
[----:B------:R-:W-:-:S13]  /*1300*/  ISETP.NE.AND P0, PT, R4, 0x1, PT ;  /* 0x000000010400780c */ /* 0x000fda0003f05270 */
[----:B------:R-:W0:Y:S01]  /*1310*/  @P0 LDC R25, c[0x0][0x39c] ;  /* 0x0000e700ff190b82 */ /* 0x000e220000000800 */
[----:B------:R-:W1:Y:S07]  /*1320*/  @P0 S2R R24, SR_CgaCtaId ;  /* 0x0000000000180919 */ /* 0x000e6e0000008800 */
[----:B------:R-:W2:Y:S01]  /*1330*/  @P0 LDC.64 R10, c[0x0][0x390] ;  /* 0x0000e400ff0a0b82 */ /* 0x000ea20000000a00 */
[----:B------:R-:W-:Y:S02]  /*1340*/  LOP3.LUT P1, RZ, R6, 0x1, RZ, 0xc0, !PT ;  /* 0x0000000106ff7812 */ /* 0x000fe4000782c0ff */
[----:B------:R-:W-:-:S11]  /*1350*/  @P0 MOV R15, 0x400 ;  /* 0x00000400000f0802 */ /* 0x000fd60000000f00 */
[----:B------:R-:W3:Y:S01]  /*1360*/  @P1 LDC R6, c[0x0][0x39c] ;  /* 0x0000e700ff061b82 */ /* 0x000ee20000000800 */
[----:B0-----:R-:W-:-:S04]  /*1370*/  @P0 IMAD R9, R14, R25, R7 ;  /* 0x000000190e090224 */ /* 0x001fc800078e0207 */
[----:B--2---:R-:W-:-:S03]  /*1380*/  @P0 IMAD.WIDE R10, R9, 0x8, R10 ;  /* 0x00000008090a0825 */ /* 0x004fc600078e020a */
[----:B------:R-:W0:Y:S01]  /*1390*/  @P1 LDC.64 R8, c[0x0][0x390] ;  /* 0x0000e400ff081b82 */ /* 0x000e220000000a00 */
[----:B-1----:R-:W-:Y:S01]  /*13a0*/  @P0 LEA R15, R24, R15, 0x18 ;  /* 0x0000000f180f0211 */ /* 0x002fe200078ec0ff */
[----:B------:R1:W2:Y:S01]  /*13b0*/  @P0 LDG.E.64 R16, desc[UR8][R10.64] ;  /* 0x000000080a100981 */ /* 0x0002a2000c1e1b00 */
[----:B------:R-:W-:Y:S02]  /*13c0*/  @P0 IMAD.WIDE R24, R25, 0x8, R10 ;  /* 0x0000000819180825 */ /* 0x000fe400078e020a */
[C---:B------:R-:W-:Y:S02]  /*13d0*/  @P0 LEA R28, R14.reuse, R15, 0x3 ;  /* 0x0000000f0e1c0211 */ /* 0x040fe400078e18ff */
[----:B------:R-:W-:Y:S02]  /*13e0*/  @P0 IADD3 R14, PT, PT, R14, 0x2, RZ ;  /* 0x000000020e0e0810 */ /* 0x000fe40007ffe0ff */
[----:B------:R-:W4:Y:S03]  /*13f0*/  @P0 LDG.E.64 R24, desc[UR8][R24.64] ;  /* 0x0000000818180981 */ /* 0x000f26000c1e1b00 */
[----:B---3--:R-:W-:-:S04]  /*1400*/  @P1 IMAD R27, R14, R6, R7 ;  /* 0x000000060e1b1224 */ /* 0x008fc800078e0207 */
[----:B0-----:R-:W-:Y:S01]  /*1410*/  @P1 IMAD.WIDE R26, R27, 0x8, R8 ;  /* 0x000000081b1a1825 */ /* 0x001fe200078e0208 */
[----:B------:R-:W0:Y:S01]  /*1420*/  @P1 S2R R6, SR_CgaCtaId ;  /* 0x0000000000061919 */ /* 0x000e220000008800 */
[----:B------:R-:W-:Y:S01]  /*1430*/  @P1 MOV R15, 0x400 ;  /* 0x00000400000f1802 */ /* 0x000fe20000000f00 */
[----:B-1----:R-:W1:Y:S04]  /*1440*/  @P0 LDS.128 R8, [R28] ;  /* 0x000000001c080984 */ /* 0x002e680000000c00 */
[----:B------:R-:W3:Y:S01]  /*1450*/  @P1 LDG.E.64 R26, desc[UR8][R26.64] ;  /* 0x000000081a1a1981 */ /* 0x000ee2000c1e1b00 */
[----:B0-----:R-:W-:-:S04]  /*1460*/  @P1 LEA R15, R6, R15, 0x18 ;  /* 0x0000000f060f1211 */ /* 0x001fc800078ec0ff */
[----:B------:R-:W-:-:S05]  /*1470*/  @P1 LEA R6, R14, R15, 0x3 ;  /* 0x0000000f0e061211 */ /* 0x000fca00078e18ff */
[----:B------:R-:W0:Y:S01]  /*1480*/  @P1 LDS.64 R14, [R6] ;  /* 0x00000000060e1984 */ /* 0x000e220000000a00 */
[C---:B-1---5:R-:W-:Y:S02]  /*1490*/  @P0 DADD R8, -R18.reuse, R8 ;  /* 0x0000000012080229 */ /* 0x062fe40000000108 */
[C---:B------:R-:W-:Y:S02]  /*14a0*/  @P0 DADD R10, -R18.reuse, R10 ;  /* 0x00000000120a0229 */ /* 0x040fe4000000010a */
[----:B0-----:R-:W-:Y:S02]  /*14b0*/  @P1 DADD R14, -R18, R14 ;  /* 0x00000000120e1229 */ /* 0x001fe4000000010e */
[C---:B--2---:R-:W-:Y:S02]  /*14c0*/  @P0 DADD R16, -R12.reuse, R16 ;  /* 0x000000000c100229 */ /* 0x044fe40000000110 */
[----:B----4-:R-:W-:-:S06]  /*14d0*/  @P0 DADD R24, -R12, R24 ;  /* 0x000000000c180229 */ /* 0x010fcc0000000118 */
[----:B------:R-:W-:-:S08]  /*14e0*/  @P0 DFMA R8, R16, R8, R22 ;  /* 0x000000081008022b */ /* 0x000fd00000000016 */
[----:B------:R-:W-:Y:S02]  /*14f0*/  @P0 DFMA R22, R24, R10, R8 ;  /* 0x0000000a1816022b */ /* 0x000fe40000000008 */
[----:B---3--:R-:W-:-:S08]  /*1500*/  @P1 DADD R26, -R12, R26 ;  /* 0x000000000c1a1229 */ /* 0x008fd0000000011a */
[----:B------:R-:W-:-:S11]  /*1510*/  @P1 DFMA R22, R26, R14, R22 ;  /* 0x0000000e1a16122b */ /* 0x000fd60000000016 */
.L_x_47:
[----:B-----5:R-:W0:Y:S01]  /*1520*/  LDC.64 R12, c[0x0][0x398] ;  /* 0x0000e600ff0c7b82 */ /* 0x020e220000000a00 */
[----:B------:R-:W-:-:S07]  /*1530*/  UIADD3 UR4, UPT, UPT, UR4, 0x1, URZ ;  /* 0x0000000104047890 */ /* 0x000fce000fffe0ff */
[----:B------:R-:W1:Y:S01]  /*1540*/  LDC.64 R8, c[0x0][0x380] ;  /* 0x0000e000ff087b82 */ /* 0x000e620000000a00 */
[C---:B0-----:R-:W-:Y:S02]  /*1550*/  IMAD R11, R7.reuse, R13, R0 ;  /* 0x0000000d070b7224 */ /* 0x041fe400078e0200 */
[----:B------:R-:W-:-:S05]  /*1560*/  VIADD R7, R7, 0x1 ;  /* 0x0000000107077836 */ /* 0x000fca0000000000 */
[----:B------:R-:W-:Y:S01]  /*1570*/  ISETP.GE.AND P0, PT, R7, R13, PT ;  /* 0x0000000d0700720c */ /* 0x000fe20003f06270 */
[----:B-1----:R-:W-:-:S03]  /*1580*/  IMAD.WIDE R8, R11, 0x8, R8 ;  /* 0x000000080b087825 */ /* 0x002fc600078e0208 */
[----:B------:R-:W-:Y:S02]  /*1590*/  ISETP.LE.OR P0, PT, R12, UR4, P0 ;  /* 0x000000040c007c0c */ /* 0x000fe40008703670 */
[----:B------:R0:W-:Y:S11]  /*15a0*/  STG.E.64 desc[UR8][R8.64], R22 ;  /* 0x0000001608007986 */ /* 0x0001f6000c101b08 */
[----:B------:R-:W-:Y:S05]  /*15b0*/  @P0 EXIT ;  /* 0x000000000000094d */ /* 0x000fea0003800000 */
[----:B------:R-:W-:Y:S05]  /*15c0*/  BRA `(.L_x_49) ;  /* 0xfffffff400a87947 */ /* 0x000fea000383ffff */
.L_x_44:
[----:B------:R-:W-:Y:S01]  /*15d0*/  IADD3 R4, PT, PT, R2, -0x1, RZ ;  /* 0xffffffff02047810 */ /* 0x000fe20007ffe0ff */
[----:B------:R-:W-:Y:S01]  /*15e0*/  BSSY.RECONVERGENT B1, `(.L_x_50) ;  /* 0x000006e000017945 */ /* 0x000fe20003800200 */
[----:B------:R-:W-:-:S04]  /*15f0*/  LOP3.LUT R2, RZ, R7, RZ, 0x33, !PT ;  /* 0x00000007ff027212 */ /* 0x000fc800078e33ff */
[----:B------:R-:W-:-:S04]  /*1600*/  VIADDMNMX.U32 R2, R2, R3, R4, PT ;  /* 0x0000000302027246 */ /* 0x000fc80003800004 */
[C---:B------:R-:W-:Y:S02]  /*1610*/  ISETP.GE.U32.AND P0, PT, R2.reuse, 0x3, PT ;  /* 0x000000030200780c */ /* 0x040fe40003f06070 */
[----:B------:R-:W-:-:S04]  /*1620*/  IADD3 R2, PT, PT, R2, 0x1, RZ ;  /* 0x0000000102027810 */ /* 0x000fc80007ffe0ff */
[----:B------:R-:W-:-:S07]  /*1630*/  LOP3.LUT R4, R2, 0x3, RZ, 0xc0, !PT ;  /* 0x0000000302047812 */ /* 0x000fce00078ec0ff */
[----:B------:R-:W-:Y:S05]  /*1640*/  @!P0 BRA `(.L_x_51) ;  /* 0x00000004009c8947 */ /* 0x000fea0003800000 */
[----:B--2---:R-:W0:Y:S01]  /*1650*/  LDC.64 R8, c[0x0][0x380] ;  /* 0x0000e000ff087b82 */ /* 0x004e220000000a00 */
[----:B------:R-:W-:Y:S01]  /*1660*/  LOP3.LUT R5, R2, 0xfffffffc, RZ, 0xc0, !PT ;  /* 0xfffffffc02057812 */ /* 0x000fe200078ec0ff */
[----:B------:R-:W-:Y:S01]  /*1670*/  BSSY.RELIABLE B0, `(.L_x_52) ;  /* 0x0000057000007945 */ /* 0x000fe20003800100 */
[----:B------:R-:W-:Y:S02]  /*1680*/  MOV R6, RZ ;  /* 0x000000ff00067202 */ /* 0x000fe40000000f00 */
[----:B------:R-:W-:-:S13]  /*1690*/  ISETP.GT.AND P0, PT, R5, RZ, PT ;  /* 0x000000ff0500720c */ /* 0x000fda0003f04270 */
[----:B------:R-:W-:Y:S05]  /*16a0*/  @!P0 BRA `(.L_x_53) ;  /* 0x00000004004c8947 */ /* 0x000fea0003800000 */
[----:B------:R-:W-:Y:S01]  /*16b0*/  IADD3 R2, PT, PT, R5, -R6, RZ ;  /* 0x8000000605027210 */ /* 0x000fe20007ffe0ff */
[----:B------:R-:W-:Y:S01]  /*16c0*/  BSSY.RECONVERGENT B2, `(.L_x_54) ;  /* 0x0000032000027945 */ /* 0x000fe20003800200 */
[----:B------:R-:W-:Y:S02]  /*16d0*/  PLOP3.LUT P0, PT, PT, PT, PT, 0x80, 0x8 ;  /* 0x000000000008781c */ /* 0x000fe40003f0f070 */
[----:B------:R-:W-:-:S13]  /*16e0*/  ISETP.GT.AND P1, PT, R2, 0xc, PT ;  /* 0x0000000c0200780c */ /* 0x000fda0003f24270 */
[----:B------:R-:W-:Y:S05]  /*16f0*/  @!P1 BRA `(.L_x_55) ;  /* 0x0000000000b89947 */ /* 0x000fea0003800000 */
[----:B------:R-:W1:Y:S01]  /*1700*/  LDC.64 R10, c[0x0][0x380] ;  /* 0x0000e000ff0a7b82 */ /* 0x000e620000000a00 */
[----:B------:R-:W-:Y:S01]  /*1710*/  PLOP3.LUT P0, PT, PT, PT, PT, 0x8, 0x80 ;  /* 0x000000000080781c */ /* 0x000fe20003f0e170 */
[----:B------:R-:W-:-:S12]  /*1720*/  VIADD R2, R5, 0xfffffff4 ;  /* 0xfffffff405027836 */ /* 0x000fd80000000000 */
.L_x_56:
[----:B---3--:R-:W-:Y:S01]  /*1730*/  IMAD R21, R3, R7, R0 ;  /* 0x0000000703157224 */ /* 0x008fe200078e0200 */
[C---:B------:R-:W-:Y:S02]  /*1740*/  IADD3 R12, PT, PT, R7.reuse, 0x4, RZ ;  /* 0x00000004070c7810 */ /* 0x040fe40007ffe0ff */
[----:B------:R-:W-:Y:S01]  /*1750*/  IADD3 R13, PT, PT, R7, 0xc, RZ ;  /* 0x0000000c070d7810 */ /* 0x000fe20007ffe0ff */
[----:B-1----:R-:W-:Y:S01]  /*1760*/  IMAD.WIDE R20, R21, 0x8, R10 ;  /* 0x0000000815147825 */ /* 0x002fe200078e020a */
[----:B------:R-:W-:-:S03]  /*1770*/  IADD3 R6, PT, PT, R6, 0x10, RZ ;  /* 0x0000001006067810 */ /* 0x000fc60007ffe0ff */
[-C--:B------:R-:W-:Y:S01]  /*1780*/  IMAD R29, R12, R3.reuse, R0 ;  /* 0x000000030c1d7224 */ /* 0x080fe200078e0200 */
[----:B------:R-:W-:Y:S01]  /*1790*/  IADD3 R12, PT, PT, R7, 0x8, RZ ;  /* 0x00000008070c7810 */ /* 0x000fe20007ffe0ff */
[----:B------:R-:W-:Y:S01]  /*17a0*/  IMAD.WIDE R26, R3, 0x8, R20 ;  /* 0x00000008031a7825 */ /* 0x000fe200078e0214 */
[----:B------:R1:W-:Y:S01]  /*17b0*/  STG.E.64 desc[UR8][R20.64], RZ ;  /* 0x000000ff14007986 */ /* 0x0003e2000c101b08 */
[----:B------:R-:W-:Y:S02]  /*17c0*/  ISETP.GE.AND P1, PT, R6, R2, PT ;  /* 0x000000020600720c */ /* 0x000fe40003f26270 */
[----:B------:R-:W-:Y:S01]  /*17d0*/  IMAD.WIDE R28, R29, 0x8, R10 ;  /* 0x000000081d1c7825 */ /* 0x000fe200078e020a */
[----:B------:R-:W-:Y:S03]  /*17e0*/  STG.E.64 desc[UR8][R26.64], RZ ;  /* 0x000000ff1a007986 */ /* 0x000fe6000c101b08 */
[----:B------:R-:W-:-:S02]  /*17f0*/  IMAD R23, R12, R3, R0 ;  /* 0x000000030c177224 */ /* 0x000fc400078e0200 */
[----:B------:R-:W-:-:S04]  /*1800*/  IMAD.WIDE R16, R3, 0x8, R26 ;  /* 0x0000000803107825 */ /* 0x000fc800078e021a */
[----:B------:R-:W-:Y:S01]  /*1810*/  IMAD.WIDE R14, R3, 0x8, R28 ;  /* 0x00000008030e7825 */ /* 0x000fe200078e021c */
[----:B------:R2:W-:Y:S03]  /*1820*/  STG.E.64 desc[UR8][R16.64], RZ ;  /* 0x000000ff10007986 */ /* 0x0005e6000c101b08 */
[----:B------:R-:W-:Y:S02]  /*1830*/  IMAD R13, R13, R3, R0 ;  /* 0x000000030d0d7224 */ /* 0x000fe400078e0200 */
[----:B------:R-:W-:-:S04]  /*1840*/  IMAD.WIDE R22, R23, 0x8, R10 ;  /* 0x0000000817167825 */ /* 0x000fc800078e020a */
[----:B------:R-:W-:-:S04]  /*1850*/  IMAD.WIDE R24, R3, 0x8, R16 ;  /* 0x0000000803187825 */ /* 0x000fc800078e0210 */
[----:B------:R-:W-:Y:S01]  /*1860*/  IMAD.WIDE R18, R13, 0x8, R10 ;  /* 0x000000080d127825 */ /* 0x000fe200078e020a */
[----:B------:R-:W-:Y:S03]  /*1870*/  STG.E.64 desc[UR8][R24.64], RZ ;  /* 0x000000ff18007986 */ /* 0x000fe6000c101b08 */
[C---:B------:R-:W-:Y:S01]  /*1880*/  IMAD.WIDE R12, R3.reuse, 0x8, R14 ;  /* 0x00000008030c7825 */ /* 0x040fe200078e020e */
[----:B------:R-:W-:Y:S03]  /*1890*/  STG.E.64 desc[UR8][R28.64], RZ ;  /* 0x000000ff1c007986 */ /* 0x000fe6000c101b08 */
[C---:B-1----:R-:W-:Y:S01]  /*18a0*/  IMAD.WIDE R20, R3.reuse, 0x8, R22 ;  /* 0x0000000803147825 */ /* 0x042fe200078e0216 */
[----:B------:R1:W-:Y:S03]  /*18b0*/  STG.E.64 desc[UR8][R14.64], RZ ;  /* 0x000000ff0e007986 */ /* 0x0003e6000c101b08 */
[C---:B--2---:R-:W-:Y:S01]  /*18c0*/  IMAD.WIDE R16, R3.reuse, 0x8, R18 ;  /* 0x0000000803107825 */ /* 0x044fe200078e0212 */
[----:B------:R2:W-:Y:S03]  /*18d0*/  STG.E.64 desc[UR8][R12.64], RZ ;  /* 0x000000ff0c007986 */ /* 0x0005e6000c101b08 */
[----:B------:R-:W-:-:S04]  /*18e0*/  IMAD.WIDE R26, R3, 0x8, R12 ;  /* 0x00000008031a7825 */ /* 0x000fc800078e020c */
[C---:B-1----:R-:W-:Y:S01]  /*18f0*/  IMAD.WIDE R14, R3.reuse, 0x8, R16 ;  /* 0x00000008030e7825 */ /* 0x042fe200078e0210 */
[----:B------:R3:W-:Y:S03]  /*1900*/  STG.E.64 desc[UR8][R26.64], RZ ;  /* 0x000000ff1a007986 */ /* 0x0007e6000c101b08 */
[C---:B--2---:R-:W-:Y:S01]  /*1910*/  IMAD.WIDE R12, R3.reuse, 0x8, R20 ;  /* 0x00000008030c7825 */ /* 0x044fe200078e0214 */
[----:B------:R3:W-:Y:S03]  /*1920*/  STG.E.64 desc[UR8][R22.64], RZ ;  /* 0x000000ff16007986 */ /* 0x0007e6000c101b08 */
[C---:B------:R-:W-:Y:S01]  /*1930*/  IMAD.WIDE R28, R3.reuse, 0x8, R14 ;  /* 0x00000008031c7825 */ /* 0x040fe200078e020e */
[----:B------:R3:W-:Y:S03]  /*1940*/  STG.E.64 desc[UR8][R20.64], RZ ;  /* 0x000000ff14007986 */ /* 0x0007e6000c101b08 */
[----:B------:R-:W-:Y:S01]  /*1950*/  IMAD.WIDE R24, R3, 0x8, R12 ;  /* 0x0000000803187825 */ /* 0x000fe200078e020c */
[----:B------:R3:W-:Y:S03]  /*1960*/  STG.E.64 desc[UR8][R12.64], RZ ;  /* 0x000000ff0c007986 */ /* 0x0007e6000c101b08 */
[----:B------:R-:W-:Y:S01]  /*1970*/  VIADD R7, R7, 0x10 ;  /* 0x0000001007077836 */ /* 0x000fe20000000000 */
[----:B------:R3:W-:Y:S04]  /*1980*/  STG.E.64 desc[UR8][R24.64], RZ ;  /* 0x000000ff18007986 */ /* 0x0007e8000c101b08 */
[----:B------:R3:W-:Y:S04]  /*1990*/  STG.E.64 desc[UR8][R18.64], RZ ;  /* 0x000000ff12007986 */ /* 0x0007e8000c101b08 */
[----:B------:R3:W-:Y:S04]  /*19a0*/  STG.E.64 desc[UR8][R16.64], RZ ;  /* 0x000000ff10007986 */ /* 0x0007e8000c101b08 */
[----:B------:R3:W-:Y:S04]  /*19b0*/  STG.E.64 desc[UR8][R14.64], RZ ;  /* 0x000000ff0e007986 */ /* 0x0007e8000c101b08 */
[----:B------:R3:W-:Y:S01]  /*19c0*/  STG.E.64 desc[UR8][R28.64], RZ ;  /* 0x000000ff1c007986 */ /* 0x0007e2000c101b08 */
[----:B------:R-:W-:Y:S05]  /*19d0*/  @!P1 BRA `(.L_x_56) ;  /* 0xfffffffc00549947 */ /* 0x000fea000383ffff */
.L_x_55:
[----:B------:R-:W-:Y:S05]  /*19e0*/  BSYNC.RECONVERGENT B2 ;  /* 0x0000000000027941 */ /* 0x000fea0003800200 */
.L_x_54:
[----:B------:R-:W-:Y:S01]  /*19f0*/  IADD3 R2, PT, PT, R5, -R6, RZ ;  /* 0x8000000605027210 */ /* 0x000fe20007ffe0ff */
[----:B------:R-:W-:Y:S03]  /*1a00*/  BSSY.RECONVERGENT B2, `(.L_x_57) ;  /* 0x000001a000027945 */ /* 0x000fe60003800200 */
[----:B------:R-:W-:-:S13]  /*1a10*/  ISETP.GT.AND P1, PT, R2, 0x4, PT ;  /* 0x000000040200780c */ /* 0x000fda0003f24270 */
[----:B------:R-:W-:Y:S05]  /*1a20*/  @!P1 BRA `(.L_x_58) ;  /* 0x00000000005c9947 */ /* 0x000fea0003800000 */
[----:B---3--:R-:W1:Y:S01]  /*1a30*/  LDC.64 R14, c[0x0][0x380] ;  /* 0x0000e000ff0e7b82 */ /* 0x008e620000000a00 */
[C---:B------:R-:W-:Y:S01]  /*1a40*/  IADD3 R2, PT, PT, R7.reuse, 0x4, RZ ;  /* 0x0000000407027810 */ /* 0x040fe20007ffe0ff */
[CCC-:B------:R-:W-:Y:S01]  /*1a50*/  IMAD R19, R7.reuse, R3.reuse, R0.reuse ;  /* 0x0000000307137224 */ /* 0x1c0fe200078e0200 */
[----:B------:R-:W-:Y:S02]  /*1a60*/  PLOP3.LUT P0, PT, PT, PT, PT, 0x8, 0x80 ;  /* 0x000000000080781c */ /* 0x000fe40003f0e170 */
[----:B------:R-:W-:Y:S01]  /*1a70*/  IADD3 R6, PT, PT, R6, 0x8, RZ ;  /* 0x0000000806067810 */ /* 0x000fe20007ffe0ff */
[----:B------:R-:W-:Y:S01]  /*1a80*/  IMAD R11, R2, R3, R0 ;  /* 0x00000003020b7224 */ /* 0x000fe200078e0200 */
[----:B------:R-:W-:Y:S01]  /*1a90*/  IADD3 R7, PT, PT, R7, 0x8, RZ ;  /* 0x0000000807077810 */ /* 0x000fe20007ffe0ff */
[----:B-1----:R-:W-:-:S04]  /*1aa0*/  IMAD.WIDE R18, R19, 0x8, R14 ;  /* 0x0000000813127825 */ /* 0x002fc800078e020e */
[----:B------:R-:W-:Y:S01]  /*1ab0*/  IMAD.WIDE R14, R11, 0x8, R14 ;  /* 0x000000080b0e7825 */ /* 0x000fe200078e020e */
[----:B------:R1:W-:Y:S03]  /*1ac0*/  STG.E.64 desc[UR8][R18.64], RZ ;  /* 0x000000ff12007986 */ /* 0x0003e6000c101b08 */
[----:B------:R-:W-:-:S04]  /*1ad0*/  IMAD.WIDE R20, R3, 0x8, R18 ;  /* 0x0000000803147825 */ /* 0x000fc800078e0212 */
[C---:B------:R-:W-:Y:S01]  /*1ae0*/  IMAD.WIDE R12, R3.reuse, 0x8, R14 ;  /* 0x00000008030c7825 */ /* 0x040fe200078e020e */
[----:B------:R1:W-:Y:S03]  /*1af0*/  STG.E.64 desc[UR8][R20.64], RZ ;  /* 0x000000ff14007986 */ /* 0x0003e6000c101b08 */
[----:B------:R-:W-:-:S04]  /*1b00*/  IMAD.WIDE R22, R3, 0x8, R20 ;  /* 0x0000000803167825 */ /* 0x000fc800078e0214 */
[C---:B------:R-:W-:Y:S01]  /*1b10*/  IMAD.WIDE R10, R3.reuse, 0x8, R12 ;  /* 0x00000008030a7825 */ /* 0x040fe200078e020c */
[----:B------:R1:W-:Y:S03]  /*1b20*/  STG.E.64 desc[UR8][R22.64], RZ ;  /* 0x000000ff16007986 */ /* 0x0003e6000c101b08 */
[----:B------:R-:W-:-:S04]  /*1b30*/  IMAD.WIDE R16, R3, 0x8, R22 ;  /* 0x0000000803107825 */ /* 0x000fc800078e0216 */
[----:B------:R-:W-:Y:S01]  /*1b40*/  IMAD.WIDE R24, R3, 0x8, R10 ;  /* 0x0000000803187825 */ /* 0x000fe200078e020a */
[----:B------:R1:W-:Y:S04]  /*1b50*/  STG.E.64 desc[UR8][R16.64], RZ ;  /* 0x000000ff10007986 */ /* 0x0003e8000c101b08 */
[----:B------:R1:W-:Y:S04]  /*1b60*/  STG.E.64 desc[UR8][R14.64], RZ ;  /* 0x000000ff0e007986 */ /* 0x0003e8000c101b08 */
[----:B------:R1:W-:Y:S04]  /*1b70*/  STG.E.64 desc[UR8][R12.64], RZ ;  /* 0x000000ff0c007986 */ /* 0x0003e8000c101b08 */
[----:B------:R1:W-:Y:S04]  /*1b80*/  STG.E.64 desc[UR8][R10.64], RZ ;  /* 0x000000ff0a007986 */ /* 0x0003e8000c101b08 */
[----:B------:R1:W-:Y:S02]  /*1b90*/  STG.E.64 desc[UR8][R24.64], RZ ;  /* 0x000000ff18007986 */ /* 0x0003e4000c101b08 */
.L_x_58:
[----:B------:R-:W-:Y:S05]  /*1ba0*/  BSYNC.RECONVERGENT B2 ;  /* 0x0000000000027941 */ /* 0x000fea0003800200 */
.L_x_57:
[----:B------:R-:W-:-:S13]  /*1bb0*/  ISETP.NE.OR P0, PT, R6, R5, P0 ;  /* 0x000000050600720c */ /* 0x000fda0000705670 */
[----:B------:R-:W-:Y:S05]  /*1bc0*/  @!P0 BREAK.RELIABLE B0 ;  /* 0x0000000000008942 */ /* 0x000fea0003800100 */
[----:B------:R-:W-:Y:S05]  /*1bd0*/  @!P0 BRA `(.L_x_51) ;  /* 0x0000000000388947 */ /* 0x000fea0003800000 */
.L_x_53:
[----:B------:R-:W-:Y:S05]  /*1be0*/  BSYNC.RELIABLE B0 ;  /* 0x0000000000007941 */ /* 0x000fea0003800100 */
.L_x_52:
[----:B-1--4-:R-:W-:Y:S01]  /*1bf0*/  IMAD R11, R3, R7, R0 ;  /* 0x00000007030b7224 */ /* 0x012fe200078e0200 */
[----:B------:R-:W-:Y:S01]  /*1c00*/  IADD3 R7, PT, PT, R7, 0x4, RZ ;  /* 0x0000000407077810 */ /* 0x000fe20007ffe0ff */
[----:B------:R-:W-:Y:S02]  /*1c10*/  VIADD R6, R6, 0x4 ;  /* 0x0000000406067836 */ /* 0x000fe40000000000 */
[----:B0-----:R-:W-:-:S03]  /*1c20*/  IMAD.WIDE R10, R11, 0x8, R8 ;  /* 0x000000080b0a7825 */ /* 0x001fc600078e0208 */
[----:B------:R-:W-:Y:S02]  /*1c30*/  ISETP.NE.AND P0, PT, R6, R5, PT ;  /* 0x000000050600720c */ /* 0x000fe40003f05270 */
[----:B------:R4:W-:Y:S01]  /*1c40*/  STG.E.64 desc[UR8][R10.64], RZ ;  /* 0x000000ff0a007986 */ /* 0x0009e2000c101b08 */
[----:B---3--:R-:W-:-:S05]  /*1c50*/  IMAD.WIDE R12, R3, 0x8, R10 ;  /* 0x00000008030c7825 */ /* 0x008fca00078e020a */
[----:B------:R4:W-:Y:S01]  /*1c60*/  STG.E.64 desc[UR8][R12.64], RZ ;  /* 0x000000ff0c007986 */ /* 0x0009e2000c101b08 */
[----:B------:R-:W-:-:S05]  /*1c70*/  IMAD.WIDE R14, R3, 0x8, R12 ;  /* 0x00000008030e7825 */ /* 0x000fca00078e020c */
[----:B------:R4:W-:Y:S01]  /*1c80*/  STG.E.64 desc[UR8][R14.64], RZ ;  /* 0x000000ff0e007986 */ /* 0x0009e2000c101b08 */
[----:B------:R-:W-:-:S05]  /*1c90*/  IMAD.WIDE R16, R3, 0x8, R14 ;  /* 0x0000000803107825 */ /* 0x000fca00078e020e */
[----:B------:R4:W-:Y:S01]  /*1ca0*/  STG.E.64 desc[UR8][R16.64], RZ ;  /* 0x000000ff10007986 */ /* 0x0009e2000c101b08 */
[----:B------:R-:W-:Y:S05]  /*1cb0*/  @P0 BRA `(.L_x_52) ;  /* 0xfffffffc00cc0947 */ /* 0x000fea000383ffff */
.L_x_51:
[----:B------:R-:W-:Y:S05]  /*1cc0*/  BSYNC.RECONVERGENT B1 ;  /* 0x0000000000017941 */ /* 0x000fea0003800200 */
.L_x_50:
[----:B------:R-:W-:Y:S05]  /*1cd0*/  WARPSYNC.ALL ;  /* 0x0000000000007948 */ /* 0x000fea0003800000 */
[----:B------:R-:W-:-:S13]  /*1ce0*/  ISETP.NE.AND P0, PT, R4, RZ, PT ;  /* 0x000000ff0400720c */ /* 0x000fda0003f05270 */
[----:B------:R-:W-:Y:S05]  /*1cf0*/  @!P0 EXIT ;  /* 0x000000000000894d */ /* 0x000fea0003800000 */
[----:B0-2---:R-:W0:Y:S01]  /*1d00*/  LDC.64 R8, c[0x0][0x380] ;  /* 0x0000e000ff087b82 */ /* 0x005e220000000a00 */
[----:B------:R-:W-:-:S07]  /*1d10*/  HFMA2 R5, -RZ, RZ, 0, 0 ;  /* 0x00000000ff057431 */ /* 0x000fce00000001ff */
.L_x_59:
[----:B-12-4-:R-:W-:Y:S01]  /*1d20*/  IMAD R11, R3, R7, R0 ;  /* 0x00000007030b7224 */ /* 0x016fe200078e0200 */
[----:B------:R-:W-:Y:S02]  /*1d30*/  IADD3 R5, PT, PT, R5, 0x1, RZ ;  /* 0x0000000105057810 */ /* 0x000fe40007ffe0ff */
[----:B------:R-:W-:Y:S01]  /*1d40*/  IADD3 R7, PT, PT, R7, 0x1, RZ ;  /* 0x0000000107077810 */ /* 0x000fe20007ffe0ff */
[----:B0-----:R-:W-:Y:S01]  /*1d50*/  IMAD.WIDE R10, R11, 0x8, R8 ;  /* 0x000000080b0a7825 */ /* 0x001fe200078e0208 */
[----:B------:R-:W-:-:S04]  /*1d60*/  ISETP.NE.AND P0, PT, R5, R4, PT ;  /* 0x000000040500720c */ /* 0x000fc80003f05270 */
[----:B------:R2:W-:Y:S09]  /*1d70*/  STG.E.64 desc[UR8][R10.64], RZ ;  /* 0x000000ff0a007986 */ /* 0x0005f2000c101b08 */
[----:B------:R-:W-:Y:S05]  /*1d80*/  @P0 BRA `(.L_x_59) ;  /* 0xfffffffc00e40947 */ /* 0x000fea000383ffff */
[----:B------:R-:W-:Y:S05]  /*1d90*/  EXIT ;  /* 0x000000000000794d */ /* 0x000fea0003800000 */
.L_x_60:
        /* <DEDUP_REMOVED lines=14> */
.L_x_156:


//--------------------- .text._Z41kernel_compute_scatter_matrix_seq_col_majPdPKdS1_iii --------------------------
	.section	.text._Z41kernel_compute_scatter_matrix_seq_col_majPdPKdS1_iii,"ax",@progbits
	.align	128
.text._Z41kernel_compute_scatter_matrix_seq_col_majPdPKdS1_iii:
        .type           _Z41kernel_compute_scatter_matrix_seq_col_majPdPKdS1_iii,@function
        .size           _Z41kernel_compute_scatter_matrix_seq_col_majPdPKdS1_iii,(.L_x_157 - _Z41kernel_compute_scatter_matrix_seq_col_majPdPKdS1_iii)
        .other          _Z41kernel_compute_scatter_matrix_seq_col_majPdPKdS1_iii,@"STO_CUDA_ENTRY STV_DEFAULT"
_Z41kernel_compute_scatter_matrix_seq_col_majPdPKdS1_iii:
[----:B------:R-:W-:Y:S01]  /*0000*/  LDC R1, c[0x0][0x37c] ;  /* 0x0000df00ff017b82 */ /* 0x000fe20000000800 */
[----:B------:R-:W0:Y:S07]  /*0010*/  S2R R3, SR_TID.X ;  /* 0x0000000000037919 */ /* 0x000e2e0000002100 */
[----:B------:R-:W0:Y:S02]  /*0020*/  LDC.64 R4, c[0x0][0x398] ;  /* 0x0000e600ff047b82 */ /* 0x000e240000000a00 */
[----:B0-----:R-:W-:-:S05]  /*0030*/  IMAD R2, R3, R4, RZ ;  /* 0x0000000403027224 */ /* 0x001fca00078e02ff */
[----:B------:R-:W-:-:S04]  /*0040*/  ISETP.GE.AND P0, PT, R2, R5, PT ;  /* 0x000000050200720c */ /* 0x000fc80003f06270 */
[----:B------:R-:W-:-:S13]  /*0050*/  ISETP.LT.OR P0, PT, R4, 0x1, P0 ;  /* 0x000000010400780c */ /* 0x000fda0000701670 */
[----:B------:R-:W-:Y:S05]  /*0060*/  @P0 EXIT ;  /* 0x000000000000094d */ /* 0x000fea0003800000 */
[----:B------:R-:W0:Y:S01]  /*0070*/  LDC R8, c[0x0][0x3a0] ;  /* 0x0000e800ff087b82 */ /* 0x000e220000000800 */
[----:B------:R-:W1:Y:S01]  /*0080*/  S2R R0, SR_CTAID.X ;  /* 0x0000000000007919 */ /* 0x000e620000002500 */
[----:B------:R-:W2:Y:S01]  /*0090*/  LDCU.64 UR6, c[0x0][0x358] ;  /* 0x00006b00ff0677ac */ /* 0x000ea20008000a00 */
[----:B0-----:R-:W-:-:S13]  /*00a0*/  ISETP.GE.AND P0, PT, R8, 0x1, PT ;  /* 0x000000010800780c */ /* 0x001fda0003f06270 */
[----:B-12---:R-:W-:Y:S05]  /*00b0*/  @!P0 BRA `(.L_x_61) ;  /* 0x00000008009c8947 */ /* 0x006fea0003800000 */
[----:B------:R-:W0:Y:S01]  /*00c0*/  LDC.64 R6, c[0x0][0x388] ;  /* 0x0000e200ff067b82 */ /* 0x000e220000000a00 */
[C---:B------:R-:W-:Y:S01]  /*00d0*/  LOP3.LUT R3, R8.reuse, 0x7ffffff8, RZ, 0xc0, !PT ;  /* 0x7ffffff808037812 */ /* 0x040fe200078ec0ff */
[----:B------:R-:W-:Y:S01]  /*00e0*/  UMOV UR4, URZ ;  /* 0x000000ff00047c82 */ /* 0x000fe20008000000 */
[C---:B------:R-:W-:Y:S02]  /*00f0*/  LOP3.LUT R4, R8.reuse, 0x7, RZ, 0xc0, !PT ;  /* 0x0000000708047812 */ /* 0x040fe400078ec0ff */
[----:B------:R-:W-:Y:S02]  /*0100*/  LOP3.LUT R5, R8, 0x3, RZ, 0xc0, !PT ;  /* 0x0000000308057812 */ /* 0x000fe400078ec0ff */
[----:B------:R-:W-:Y:S01]  /*0110*/  IADD3 R26, PT, PT, -R3, RZ, RZ ;  /* 0x000000ff031a7210 */ /* 0x000fe20007ffe1ff */
[----:B0-----:R-:W-:-:S07]  /*0120*/  IMAD.WIDE.U32 R6, R0, 0x8, R6 ;  /* 0x0000000800067825 */ /* 0x001fce00078e0006 */
.L_x_66:
[----:B0-----:R-:W0:Y:S01]  /*0130*/  LDC.64 R10, c[0x0][0x388] ;  /* 0x0000e200ff0a7b82 */ /* 0x001e220000000a00 */
[----:B------:R1:W5:Y:S07]  /*0140*/  LDG.E.64 R8, desc[UR6][R6.64] ;  /* 0x0000000606087981 */ /* 0x00036e000c1e1b00 */
[----:B------:R-:W2:Y:S01]  /*0150*/  LDC R27, c[0x0][0x3a0] ;  /* 0x0000e800ff1b7b82 */ /* 0x000ea20000000800 */
[----:B0-----:R-:W-:-:S06]  /*0160*/  IMAD.WIDE R10, R2, 0x8, R10 ;  /* 0x00000008020a7825 */ /* 0x001fcc00078e020a */
[----:B------:R-:W5:Y:S01]  /*0170*/  LDG.E.64 R10, desc[UR6][R10.64] ;  /* 0x000000060a0a7981 */ /* 0x000f62000c1e1b00 */
[----:B--2---:R-:W-:Y:S01]  /*0180*/  ISETP.GE.U32.AND P0, PT, R27, 0x8, PT ;  /* 0x000000081b00780c */ /* 0x004fe20003f06070 */
[----:B------:R-:W-:Y:S01]  /*0190*/  HFMA2 R29, -RZ, RZ, 0, 0 ;  /* 0x00000000ff1d7431 */ /* 0x000fe200000001ff */
[----:B------:R-:W-:-:S11]  /*01a0*/  CS2R R12, SRZ ;  /* 0x00000000000c7805 */ /* 0x000fd6000001ff00 */
[----:B-1----:R-:W-:Y:S05]  /*01b0*/  @!P0 BRA `(.L_x_62) ;  /* 0x0000000400108947 */ /* 0x002fea0003800000 */
[----:B------:R-:W-:Y:S02]  /*01c0*/  MOV R23, R2 ;  /* 0x0000000200177202 */ /* 0x000fe40000000f00 */
[----:B------:R-:W-:Y:S02]  /*01d0*/  CS2R R12, SRZ ;  /* 0x00000000000c7805 */ /* 0x000fe4000001ff00 */
[----:B------:R-:W-:Y:S02]  /*01e0*/  MOV R22, R0 ;  /* 0x0000000000167202 */ /* 0x000fe40000000f00 */
[----:B------:R-:W-:-:S07]  /*01f0*/  MOV R24, R26 ;  /* 0x0000001a00187202 */ /* 0x000fce0000000f00 */
.L_x_63:
[----:B------:R-:W0:Y:S08]  /*0200*/  LDC.64 R18, c[0x0][0x390] ;  /* 0x0000e400ff127b82 */ /* 0x000e300000000a00 */
[----:B------:R-:W1:Y:S01]  /*0210*/  LDC R25, c[0x0][0x39c] ;  /* 0x0000e700ff197b82 */ /* 0x000e620000000800 */
[----:B0-----:R-:W-:-:S04]  /*0220*/  IMAD.WIDE R20, R23, 0x8, R18 ;  /* 0x0000000817147825 */ /* 0x001fc800078e0212 */
[----:B------:R-:W-:Y:S01]  /*0230*/  IMAD.WIDE R18, R22, 0x8, R18 ;  /* 0x0000000816127825 */ /* 0x000fe200078e0212 */
[----:B------:R-:W2:Y:S04]  /*0240*/  LDG.E.64 R14, desc[UR6][R20.64] ;  /* 0x00000006140e7981 */ /* 0x000ea8000c1e1b00 */
[----:B------:R-:W3:Y:S01]  /*0250*/  LDG.E.64 R16, desc[UR6][R18.64] ;  /* 0x0000000612107981 */ /* 0x000ee2000c1e1b00 */
[----:B-1----:R-:W-:Y:S01]  /*0260*/  IMAD.WIDE R28, R25, 0x8, R18 ;  /* 0x00000008191c7825 */ /* 0x002fe200078e0212 */
[----:B--2--5:R-:W-:Y:S02]  /*0270*/  DADD R14, -R10, R14 ;  /* 0x000000000a0e7229 */ /* 0x024fe4000000010e */
[----:B---3--:R-:W-:-:S08]  /*0280*/  DADD R16, -R8, R16 ;  /* 0x0000000008107229 */ /* 0x008fd00000000110 */
[----:B------:R-:W-:Y:S01]  /*0290*/  DFMA R16, R14, R16, R12 ;  /* 0x000000100e10722b */ /* 0x000fe2000000000c */
[C---:B------:R-:W-:Y:S02]  /*02a0*/  IMAD.WIDE R12, R25.reuse, 0x8, R20 ;  /* 0x00000008190c7825 */ /* 0x040fe400078e0214 */
[----:B------:R-:W2:Y:S04]  /*02b0*/  LDG.E.64 R20, desc[UR6][R28.64] ;  /* 0x000000061c147981 */ /* 0x000ea8000c1e1b00 */
[----:B------:R0:W3:Y:S01]  /*02c0*/  LDG.E.64 R14, desc[UR6][R12.64] ;  /* 0x000000060c0e7981 */ /* 0x0000e2000c1e1b00 */
[----:B------:R-:W-:-:S04]  /*02d0*/  IMAD.WIDE R18, R25, 0x8, R28 ;  /* 0x0000000819127825 */ /* 0x000fc800078e021c */
[----:B0-----:R-:W-:Y:S01]  /*02e0*/  IMAD.WIDE R12, R25, 0x8, R12 ;  /* 0x00000008190c7825 */ /* 0x001fe200078e020c */
[----:B--2---:R-:W-:Y:S02]  /*02f0*/  DADD R20, -R8, R20 ;  /* 0x0000000008147229 */ /* 0x004fe40000000114 */
[----:B---3--:R-:W-:-:S08]  /*0300*/  DADD R14, -R10, R14 ;  /* 0x000000000a0e7229 */ /* 0x008fd0000000010e */
[----:B------:R-:W-:Y:S02]  /*0310*/  DFMA R20, R14, R20, R16 ;  /* 0x000000140e14722b */ /* 0x000fe40000000010 */
[----:B------:R0:W2:Y:S04]  /*0320*/  LDG.E.64 R14, desc[UR6][R12.64] ;  /* 0x000000060c0e7981 */ /* 0x0000a8000c1e1b00 */
[----:B------:R-:W3:Y:S01]  /*0330*/  LDG.E.64 R16, desc[UR6][R18.64] ;  /* 0x0000000612107981 */ /* 0x000ee2000c1e1b00 */
[----:B------:R-:W-:-:S04]  /*0340*/  IMAD.WIDE R28, R25, 0x8, R18 ;  /* 0x00000008191c7825 */ /* 0x000fc800078e0212 */
[----:B0-----:R-:W-:Y:S01]  /*0350*/  IMAD.WIDE R12, R25, 0x8, R12 ;  /* 0x00000008190c7825 */ /* 0x001fe200078e020c */
[----:B--2---:R-:W-:Y:S02]  /*0360*/  DADD R14, -R10, R14 ;  /* 0x000000000a0e7229 */ /* 0x004fe4000000010e */
[----:B---3--:R-:W-:-:S08]  /*0370*/  DADD R16, -R8, R16 ;  /* 0x0000000008107229 */ /* 0x008fd00000000110 */
[----:B------:R-:W-:Y:S01]  /*0380*/  DFMA R16, R14, R16, R20 ;  /* 0x000000100e10722b */ /* 0x000fe20000000014 */
        /* <DEDUP_REMOVED lines=16> */
[----:B0-----:R-:W-:Y:S01]  /*0490*/  IMAD.WIDE R12, R25, 0x8, R12 ;  /* 0x00000008190c7825 */ /* 0x001fe200078e020c */
[----:B--2---:R-:W-:Y:S02]  /*04a0*/  DADD R14, -R10, R14 ;  /* 0x000000000a0e7229 */ /* 0x004fe4000000010e */
[----:B---3--:R-:W-:-:S08]  /*04b0*/  DADD R20, -R8, R20 ;  /* 0x0000000008147229 */ /* 0x008fd00000000114 */
[----:B------:R-:W-:Y:S01]  /*04c0*/  DFMA R20, R14, R20, R16 ;  /* 0x000000140e14722b */ /* 0x000fe20000000010 */
[----:B------:R-:W-:Y:S01]  /*04d0*/  IMAD.WIDE R14, R25, 0x8, R28 ;  /* 0x00000008190e7825 */ /* 0x000fe200078e021c */
[----:B------:R-:W2:Y:S04]  /*04e0*/  LDG.E.64 R16, desc[UR6][R12.64] ;  /* 0x000000060c107981 */ /* 0x000ea8000c1e1b00 */
[----:B------:R-:W3:Y:S01]  /*04f0*/  LDG.E.64 R18, desc[UR6][R14.64] ;  /* 0x000000060e127981 */ /* 0x000ee2000c1e1b00 */
[----:B--2---:R-:W-:Y:S02]  /*0500*/  DADD R16, -R10, R16 ;  /* 0x000000000a107229 */ /* 0x004fe40000000110 */
[----:B---3--:R-:W-:-:S08]  /*0510*/  DADD R18, -R8, R18 ;  /* 0x0000000008127229 */ /* 0x008fd00000000112 */
[----:B------:R-:W-:Y:S01]  /*0520*/  DFMA R16, R16, R18, R20 ;  /* 0x000000121010722b */ /* 0x000fe20000000014 */
[----:B------:R-:W-:-:S04]  /*0530*/  IMAD.WIDE R18, R25, 0x8, R12 ;  /* 0x0000000819127825 */ /* 0x000fc800078e020c */
[----:B------:R-:W-:Y:S02]  /*0540*/  IMAD.WIDE R20, R25, 0x8, R14 ;  /* 0x0000000819147825 */ /* 0x000fe400078e020e */
[----:B------:R-:W2:Y:S04]  /*0550*/  LDG.E.64 R18, desc[UR6][R18.64] ;  /* 0x0000000612127981 */ /* 0x000ea8000c1e1b00 */
[----:B------:R-:W3:Y:S01]  /*0560*/  LDG.E.64 R20, desc[UR6][R20.64] ;  /* 0x0000000614147981 */ /* 0x000ee2000c1e1b00 */
[----:B------:R-:W-:-:S04]  /*0570*/  IADD3 R24, PT, PT, R24, 0x8, RZ ;  /* 0x0000000818187810 */ /* 0x000fc80007ffe0ff */
[----:B------:R-:W-:Y:S02]  /*0580*/  ISETP.NE.AND P0, PT, R24, RZ, PT ;  /* 0x000000ff1800720c */ /* 0x000fe40003f05270 */
[C---:B------:R-:W-:Y:S02]  /*0590*/  LEA R22, R25.reuse, R22, 0x3 ;  /* 0x0000001619167211 */ /* 0x040fe400078e18ff */
[----:B------:R-:W-:Y:S01]  /*05a0*/  LEA R23, R25, R23, 0x3 ;  /* 0x0000001719177211 */ /* 0x000fe200078e18ff */
[----:B--2---:R-:W-:Y:S02]  /*05b0*/  DADD R28, -R10, R18 ;  /* 0x000000000a1c7229 */ /* 0x004fe40000000112 */
[----:B---3--:R-:W-:-:S08]  /*05c0*/  DADD R20, -R8, R20 ;  /* 0x0000000008147229 */ /* 0x008fd00000000114 */
[----:B------:R-:W-:Y:S01]  /*05d0*/  DFMA R12, R28, R20, R16 ;  /* 0x000000141c0c722b */ /* 0x000fe20000000010 */
[----:B------:R-:W-:Y:S10]  /*05e0*/  @P0 BRA `(.L_x_63) ;  /* 0xfffffffc00040947 */ /* 0x000ff4000383ffff */
[----:B------:R-:W-:-:S07]  /*05f0*/  MOV R29, R3 ;  /* 0x00000003001d7202 */ /* 0x000fce0000000f00 */
.L_x_62:
        /* <DEDUP_REMOVED lines=8> */
[CC--:B0-----:R-:W-:Y:S02]  /*0680*/  IMAD R15, R29.reuse, R28.reuse, R2 ;  /* 0x0000001c1d0f7224 */ /* 0x0c1fe400078e0202 */
[----:B------:R-:W-:-:S02]  /*0690*/  IMAD R19, R29, R28, R0 ;  /* 0x0000001c1d137224 */ /* 0x000fc400078e0200 */
[----:B-1----:R-:W-:-:S04]  /*06a0*/  IMAD.WIDE R14, R15, 0x8, R16 ;  /* 0x000000080f0e7825 */ /* 0x002fc800078e0210 */
[----:B------:R-:W-:Y:S01]  /*06b0*/  IMAD.WIDE R16, R19, 0x8, R16 ;  /* 0x0000000813107825 */ /* 0x000fe200078e0210 */
[----:B------:R0:W2:Y:S04]  /*06c0*/  LDG.E.64 R22, desc[UR6][R14.64] ;  /* 0x000000060e167981 */ /* 0x0000a8000c1e1b00 */
[----:B------:R1:W3:Y:S01]  /*06d0*/  LDG.E.64 R24, desc[UR6][R16.64] ;  /* 0x0000000610187981 */ /* 0x0002e2000c1e1b00 */
[----:B0-----:R-:W-:-:S04]  /*06e0*/  IMAD.WIDE R14, R28, 0x8, R14 ;  /* 0x000000081c0e7825 */ /* 0x001fc800078e020e */
[----:B-1----:R-:W-:Y:S01]  /*06f0*/  IMAD.WIDE R16, R28, 0x8, R16 ;  /* 0x000000081c107825 */ /* 0x002fe200078e0210 */
[----:B------:R-:W4:Y:S04]  /*0700*/  LDG.E.64 R18, desc[UR6][R14.64] ;  /* 0x000000060e127981 */ /* 0x000f28000c1e1b00 */
[----:B------:R-:W4:Y:S01]  /*0710*/  LDG.E.64 R20, desc[UR6][R16.64] ;  /* 0x0000000610147981 */ /* 0x000f22000c1e1b00 */
[----:B--2--5:R-:W-:Y:S02]  /*0720*/  DADD R22, -R10, R22 ;  /* 0x000000000a167229 */ /* 0x024fe40000000116 */
[----:B---3--:R-:W-:-:S08]  /*0730*/  DADD R24, -R8, R24 ;  /* 0x0000000008187229 */ /* 0x008fd00000000118 */
[----:B------:R-:W-:Y:S01]  /*0740*/  DFMA R22, R22, R24, R12 ;  /* 0x000000181616722b */ /* 0x000fe2000000000c */
[----:B------:R-:W-:Y:S01]  /*0750*/  IMAD.WIDE R12, R28, 0x8, R14 ;  /* 0x000000081c0c7825 */ /* 0x000fe200078e020e */
[----:B----4-:R-:W-:-:S03]  /*0760*/  DADD R18, -R10, R18 ;  /* 0x000000000a127229 */ /* 0x010fc60000000112 */
[----:B------:R-:W-:Y:S01]  /*0770*/  IMAD.WIDE R24, R28, 0x8, R16 ;  /* 0x000000081c187825 */ /* 0x000fe200078e0210 */
[----:B------:R-:W-:-:S04]  /*0780*/  DADD R20, -R8, R20 ;  /* 0x0000000008147229 */ /* 0x000fc80000000114 */
[----:B------:R-:W2:Y:S04]  /*0790*/  LDG.E.64 R14, desc[UR6][R24.64] ;  /* 0x00000006180e7981 */ /* 0x000ea8000c1e1b00 */
[----:B------:R-:W-:Y:S01]  /*07a0*/  DFMA R20, R18, R20, R22 ;  /* 0x000000141214722b */ /* 0x000fe20000000016 */
[----:B------:R-:W3:Y:S01]  /*07b0*/  LDG.E.64 R18, desc[UR6][R12.64] ;  /* 0x000000060c127981 */ /* 0x000ee2000c1e1b00 */
[----:B------:R-:W-:-:S04]  /*07c0*/  IMAD.WIDE R16, R28, 0x8, R12 ;  /* 0x000000081c107825 */ /* 0x000fc800078e020c */
[----:B------:R-:W-:Y:S02]  /*07d0*/  IMAD.WIDE R22, R28, 0x8, R24 ;  /* 0x000000081c167825 */ /* 0x000fe400078e0218 */
[----:B------:R-:W4:Y:S04]  /*07e0*/  LDG.E.64 R16, desc[UR6][R16.64] ;  /* 0x0000000610107981 */ /* 0x000f28000c1e1b00 */
[----:B------:R-:W4:Y:S01]  /*07f0*/  LDG.E.64 R22, desc[UR6][R22.64] ;  /* 0x0000000616167981 */ /* 0x000f22000c1e1b00 */
[----:B------:R-:W-:Y:S01]  /*0800*/  IADD3 R29, PT, PT, R29, 0x4, RZ ;  /* 0x000000041d1d7810 */ /* 0x000fe20007ffe0ff */
[----:B--2---:R-:W-:Y:S02]  /*0810*/  DADD R14, -R8, R14 ;  /* 0x00000000080e7229 */ /* 0x004fe4000000010e */
[----:B---3--:R-:W-:-:S08]  /*0820*/  DADD R18, -R10, R18 ;  /* 0x000000000a127229 */ /* 0x008fd00000000112 */
[----:B------:R-:W-:Y:S02]  /*0830*/  DFMA R14, R18, R14, R20 ;  /* 0x0000000e120e722b */ /* 0x000fe40000000014 */
[----:B----4-:R-:W-:Y:S02]  /*0840*/  DADD R18, -R10, R16 ;  /* 0x000000000a127229 */ /* 0x010fe40000000110 */
[----:B------:R-:W-:-:S08]  /*0850*/  DADD R20, -R8, R22 ;  /* 0x0000000008147229 */ /* 0x000fd00000000116 */
[----:B------:R-:W-:-:S11]  /*0860*/  DFMA R12, R18, R20, R14 ;  /* 0x00000014120c722b */ /* 0x000fd6000000000e */
.L_x_65:
[----:B------:R-:W-:Y:S05]  /*0870*/  @!P1 BRA `(.L_x_64) ;  /* 0x0000000000809947 */ /* 0x000fea0003800000 */
[----:B------:R-:W-:-:S13]  /*0880*/  ISETP.NE.AND P0, PT, R5, 0x1, PT ;  /* 0x000000010500780c */ /* 0x000fda0003f05270 */
[----:B------:R-:W0:Y:S08]  /*0890*/  @P0 LDC R25, c[0x0][0x39c] ;  /* 0x0000e700ff190b82 */ /* 0x000e300000000800 */
[----:B------:R-:W1:Y:S01]  /*08a0*/  @P0 LDC.64 R14, c[0x0][0x390] ;  /* 0x0000e400ff0e0b82 */ /* 0x000e620000000a00 */
[CC--:B0-----:R-:W-:Y:S02]  /*08b0*/  @P0 IMAD R17, R29.reuse, R25.reuse, R2 ;  /* 0x000000191d110224 */ /* 0x0c1fe400078e0202 */
[----:B------:R-:W-:-:S02]  /*08c0*/  @P0 IMAD R19, R29, R25, R0 ;  /* 0x000000191d130224 */ /* 0x000fc400078e0200 */
[----:B-1----:R-:W-:-:S04]  /*08d0*/  @P0 IMAD.WIDE R16, R17, 0x8, R14 ;  /* 0x0000000811100825 */ /* 0x002fc800078e020e */
[----:B------:R-:W-:Y:S02]  /*08e0*/  @P0 IMAD.WIDE R14, R19, 0x8, R14 ;  /* 0x00000008130e0825 */ /* 0x000fe400078e020e */
[----:B------:R-:W2:Y:S04]  /*08f0*/  @P0 LDG.E.64 R18, desc[UR6][R16.64] ;  /* 0x0000000610120981 */ /* 0x000ea8000c1e1b00 */
[----:B------:R0:W3:Y:S01]  /*0900*/  @P0 LDG.E.64 R20, desc[UR6][R14.64] ;  /* 0x000000060e140981 */ /* 0x0000e2000c1e1b00 */
[----:B------:R-:W-:Y:S01]  /*0910*/  LOP3.LUT P1, RZ, R27, 0x1, RZ, 0xc0, !PT ;  /* 0x000000011bff7812 */ /* 0x000fe2000782c0ff */
[----:B------:R-:W-:Y:S01]  /*0920*/  @P0 IMAD.WIDE R22, R25, 0x8, R16 ;  /* 0x0000000819160825 */ /* 0x000fe200078e0210 */
[----:B------:R-:W-:-:S05]  /*0930*/  @P0 IADD3 R29, PT, PT, R29, 0x2, RZ ;  /* 0x000000021d1d0810 */ /* 0x000fca0007ffe0ff */
[----:B------:R-:W4:Y:S01]  /*0940*/  @P0 LDG.E.64 R22, desc[UR6][R22.64] ;  /* 0x0000000616160981 */ /* 0x000f22000c1e1b00 */
[----:B0-----:R-:W-:-:S05]  /*0950*/  @P0 IMAD.WIDE R14, R25, 0x8, R14 ;  /* 0x00000008190e0825 */ /* 0x001fca00078e020e */
[----:B------:R-:W0:Y:S01]  /*0960*/  @P1 LDC R24, c[0x0][0x39c] ;  /* 0x0000e700ff181b82 */ /* 0x000e220000000800 */
[----:B------:R-:W4:Y:S01]  /*0970*/  @P0 LDG.E.64 R14, desc[UR6][R14.64] ;  /* 0x000000060e0e0981 */ /* 0x000f22000c1e1b00 */
[CC--:B0-----:R-:W-:Y:S02]  /*0980*/  @P1 IMAD R17, R29.reuse, R24.reuse, R2 ;  /* 0x000000181d111224 */ /* 0x0c1fe400078e0202 */
[----:B------:R-:W-:Y:S01]  /*0990*/  @P1 IMAD R25, R29, R24, R0 ;  /* 0x000000181d191224 */ /* 0x000fe200078e0200 */
[----:B--2--5:R-:W-:Y:S02]  /*09a0*/  @P0 DADD R18, -R10, R18 ;  /* 0x000000000a120229 */ /* 0x024fe40000000112 */
[----:B---3--:R-:W-:-:S08]  /*09b0*/  @P0 DADD R20, -R8, R20 ;  /* 0x0000000008140229 */ /* 0x008fd00000000114 */
[----:B------:R-:W-:Y:S01]  /*09c0*/  @P0 DFMA R20, R18, R20, R12 ;  /* 0x000000141214022b */ /* 0x000fe2000000000c */
[----:B------:R-:W0:Y:S02]  /*09d0*/  @P1 LDC.64 R18, c[0x0][0x390] ;  /* 0x0000e400ff121b82 */ /* 0x000e240000000a00 */
[----:B0-----:R-:W-:-:S04]  /*09e0*/  @P1 IMAD.WIDE R16, R17, 0x8, R18 ;  /* 0x0000000811101825 */ /* 0x001fc800078e0212 */
[----:B------:R-:W-:Y:S02]  /*09f0*/  @P1 IMAD.WIDE R18, R25, 0x8, R18 ;  /* 0x0000000819121825 */ /* 0x000fe400078e0212 */
[----:B------:R-:W2:Y:S04]  /*0a00*/  @P1 LDG.E.64 R16, desc[UR6][R16.64] ;  /* 0x0000000610101981 */ /* 0x000ea8000c1e1b00 */
[----:B------:R-:W3:Y:S01]  /*0a10*/  @P1 LDG.E.64 R18, desc[UR6][R18.64] ;  /* 0x0000000612121981 */ /* 0x000ee2000c1e1b00 */
[----:B----4-:R-:W-:Y:S02]  /*0a20*/  @P0 DADD R24, -R10, R22 ;  /* 0x000000000a180229 */ /* 0x010fe40000000116 */
[----:B------:R-:W-:-:S08]  /*0a30*/  @P0 DADD R28, -R8, R14 ;  /* 0x00000000081c0229 */ /* 0x000fd0000000010e */
[----:B------:R-:W-:Y:S02]  /*0a40*/  @P0 DFMA R12, R24, R28, R20 ;  /* 0x0000001c180c022b */ /* 0x000fe40000000014 */
[----:B--2---:R-:W-:Y:S02]  /*0a50*/  @P1 DADD R10, -R10, R16 ;  /* 0x000000000a0a1229 */ /* 0x004fe40000000110 */
[----:B---3--:R-:W-:-:S08]  /*0a60*/  @P1 DADD R8, -R8, R18 ;  /* 0x0000000008081229 */ /* 0x008fd00000000112 */
[----:B------:R-:W-:-:S11]  /*0a70*/  @P1 DFMA R12, R10, R8, R12 ;  /* 0x000000080a0c122b */ /* 0x000fd6000000000c */
.L_x_64:
[----:B------:R-:W0:Y:S01]  /*0a80*/  LDC.64 R14, c[0x0][0x398] ;  /* 0x0000e600ff0e7b82 */ /* 0x000e220000000a00 */
[----:B------:R-:W-:-:S07]  /*0a90*/  UIADD3 UR4, UPT, UPT, UR4, 0x1, URZ ;  /* 0x0000000104047890 */ /* 0x000fce000fffe0ff */
[----:B-----5:R-:W1:Y:S01]  /*0aa0*/  LDC.64 R8, c[0x0][0x380] ;  /* 0x0000e000ff087b82 */ /* 0x020e620000000a00 */
[C---:B0-----:R-:W-:Y:S01]  /*0ab0*/  IMAD R11, R2.reuse, R15, R0 ;  /* 0x0000000f020b7224 */ /* 0x041fe200078e0200 */
[----:B------:R-:W-:-:S04]  /*0ac0*/  IADD3 R2, PT, PT, R2, 0x1, RZ ;  /* 0x0000000102027810 */ /* 0x000fc80007ffe0ff */
[----:B------:R-:W-:Y:S01]  /*0ad0*/  ISETP.GE.AND P0, PT, R2, R15, PT ;  /* 0x0000000f0200720c */ /* 0x000fe20003f06270 */
[----:B-1----:R-:W-:-:S03]  /*0ae0*/  IMAD.WIDE R8, R11, 0x8, R8 ;  /* 0x000000080b087825 */ /* 0x002fc600078e0208 */
[----:B------:R-:W-:Y:S02]  /*0af0*/  ISETP.LE.OR P0, PT, R14, UR4, P0 ;  /* 0x000000040e007c0c */ /* 0x000fe40008703670 */
[----:B------:R0:W-:Y:S11]  /*0b00*/  STG.E.64 desc[UR6][R8.64], R12 ;  /* 0x0000000c08007986 */ /* 0x0001f6000c101b06 */
[----:B------:R-:W-:Y:S05]  /*0b10*/  @P0 EXIT ;  /* 0x000000000000094d */ /* 0x000fea0003800000 */
[----:B------:R-:W-:Y:S05]  /*0b20*/  BRA `(.L_x_66) ;  /* 0xfffffff400807947 */ /* 0x000fea000383ffff */
.L_x_61:
        /* <DEDUP_REMOVED lines=8> */
[----:B------:R-:W0:Y:S01]  /*0bb0*/  LDC.64 R8, c[0x0][0x380] ;  /* 0x0000e000ff087b82 */ /* 0x000e220000000a00 */
        /* <DEDUP_REMOVED lines=11> */
[----:B------:R-:W-:Y:S02]  /*0c70*/  PLOP3.LUT P0, PT, PT, PT, PT, 0x8, 0x80 ;  /* 0x000000000080781c */ /* 0x000fe40003f0e170 */
[----:B------:R-:W-:-:S11]  /*0c80*/  IADD3 R3, PT, PT, R6, -0xc, RZ ;  /* 0xfffffff406037810 */ /* 0x000fd60007ffe0ff */
.L_x_73:
[----:B---3--:R-:W-:Y:S01]  /*0c90*/  IMAD R21, R5, R2, R0 ;  /* 0x0000000205157224 */ /* 0x008fe200078e0200 */
[C---:B------:R-:W-:Y:S02]  /*0ca0*/  IADD3 R12, PT, PT, R2.reuse, 0x4, RZ ;  /* 0x00000004020c7810 */ /* 0x040fe40007ffe0ff */
[----:B------:R-:W-:Y:S01]  /*0cb0*/  IADD3 R13, PT, PT, R2, 0xc, RZ ;  /* 0x0000000c020d7810 */ /* 0x000fe20007ffe0ff */
[----:B-1----:R-:W-:Y:S01]  /*0cc0*/  IMAD.WIDE R20, R21, 0x8, R10 ;  /* 0x0000000815147825 */ /* 0x002fe200078e020a */
[----:B------:R-:W-:-:S03]  /*0cd0*/  IADD3 R7, PT, PT, R7, 0x10, RZ ;  /* 0x0000001007077810 */ /* 0x000fc60007ffe0ff */
[----:B------:R-:W-:Y:S01]  /*0ce0*/  IMAD R29, R12, R5, R0 ;  /* 0x000000050c1d7224 */ /* 0x000fe200078e0200 */
[C---:B------:R-:W-:Y:S01]  /*0cf0*/  IADD3 R12, PT, PT, R2.reuse, 0x8, RZ ;  /* 0x00000008020c7810 */ /* 0x040fe20007ffe0ff */
[----:B------:R-:W-:Y:S01]  /*0d00*/  IMAD.WIDE R26, R5, 0x8, R20 ;  /* 0x00000008051a7825 */ /* 0x000fe200078e0214 */
[----:B------:R1:W-:Y:S01]  /*0d10*/  STG.E.64 desc[UR6][R20.64], RZ ;  /* 0x000000ff14007986 */ /* 0x0003e2000c101b06 */
[----:B------:R-:W-:Y:S02]  /*0d20*/  ISETP.GE.AND P1, PT, R7, R3, PT ;  /* 0x000000030700720c */ /* 0x000fe40003f26270 */
[----:B------:R-:W-:Y:S01]  /*0d30*/  IMAD.WIDE R28, R29, 0x8, R10 ;  /* 0x000000081d1c7825 */ /* 0x000fe200078e020a */
[----:B------:R-:W-:Y:S01]  /*0d40*/  STG.E.64 desc[UR6][R26.64], RZ ;  /* 0x000000ff1a007986 */ /* 0x000fe2000c101b06 */
[----:B------:R-:W-:Y:S02]  /*0d50*/  IADD3 R2, PT, PT, R2, 0x10, RZ ;  /* 0x0000001002027810 */ /* 0x000fe40007ffe0ff */
        /* <DEDUP_REMOVED lines=23> */
[----:B------:R3:W-:Y:S04]  /*0ed0*/  STG.E.64 desc[UR6][R12.64], RZ ;  /* 0x000000ff0c007986 */ /* 0x0007e8000c101b06 */
[----:B------:R3:W-:Y:S04]  /*0ee0*/  STG.E.64 desc[UR6][R24.64], RZ ;  /* 0x000000ff18007986 */ /* 0x0007e8000c101b06 */
[----:B------:R3:W-:Y:S04]  /*0ef0*/  STG.E.64 desc[UR6][R18.64], RZ ;  /* 0x000000ff12007986 */ /* 0x0007e8000c101b06 */
[----:B------:R3:W-:Y:S04]  /*0f00*/  STG.E.64 desc[UR6][R16.64], RZ ;  /* 0x000000ff10007986 */ /* 0x0007e8000c101b06 */
[----:B------:R3:W-:Y:S04]  /*0f10*/  STG.E.64 desc[UR6][R14.64], RZ ;  /* 0x000000ff0e007986 */ /* 0x0007e8000c101b06 */
[----:B------:R3:W-:Y:S01]  /*0f20*/  STG.E.64 desc[UR6][R28.64], RZ ;  /* 0x000000ff1c007986 */ /* 0x0007e2000c101b06 */
[----:B------:R-:W-:Y:S05]  /*0f30*/  @!P1 BRA `(.L_x_73) ;  /* 0xfffffffc00549947 */ /* 0x000fea000383ffff */
.L_x_72:
[----:B------:R-:W-:Y:S05]  /*0f40*/  BSYNC.RECONVERGENT B2 ;  /* 0x0000000000027941 */ /* 0x000fea0003800200 */
.L_x_71:
        /* <DEDUP_REMOVED lines=27> */
.L_x_75:
[----:B------:R-:W-:Y:S05]  /*1100*/  BSYNC.RECONVERGENT B2 ;  /* 0x0000000000027941 */ /* 0x000fea0003800200 */
.L_x_74:
[----:B------:R-:W-:-:S13]  /*1110*/  ISETP.NE.OR P0, PT, R7, R6, P0 ;  /* 0x000000060700720c */ /* 0x000fda0000705670 */
[----:B------:R-:W-:Y:S05]  /*1120*/  @!P0 BREAK.RELIABLE B0 ;  /* 0x0000000000008942 */ /* 0x000fea0003800100 */
[----:B------:R-:W-:Y:S05]  /*1130*/  @!P0 BRA `(.L_x_68) ;  /* 0x0000000000388947 */ /* 0x000fea0003800000 */
.L_x_70:
[----:B------:R-:W-:Y:S05]  /*1140*/  BSYNC.RELIABLE B0 ;  /* 0x0000000000007941 */ /* 0x000fea0003800100 */
.L_x_69:
[----:B-12---:R-:W-:Y:S01]  /*1150*/  IMAD R11, R5, R2, R0 ;  /* 0x00000002050b7224 */ /* 0x006fe200078e0200 */
[----:B------:R-:W-:Y:S02]  /*1160*/  IADD3 R7, PT, PT, R7, 0x4, RZ ;  /* 0x0000000407077810 */ /* 0x000fe40007ffe0ff */
[----:B------:R-:W-:Y:S01]  /*1170*/  IADD3 R2, PT, PT, R2, 0x4, RZ ;  /* 0x0000000402027810 */ /* 0x000fe20007ffe0ff */
[----:B0-----:R-:W-:Y:S01]  /*1180*/  IMAD.WIDE R10, R11, 0x8, R8 ;  /* 0x000000080b0a7825 */ /* 0x001fe200078e0208 */
[----:B------:R-:W-:-:S04]  /*1190*/  ISETP.NE.AND P0, PT, R7, R6, PT ;  /* 0x000000060700720c */ /* 0x000fc80003f05270 */
        /* <DEDUP_REMOVED lines=8> */
.L_x_68:
[----:B------:R-:W-:Y:S05]  /*1220*/  BSYNC.RECONVERGENT B1 ;  /* 0x0000000000017941 */ /* 0x000fea0003800200 */
.L_x_67:
[----:B------:R-:W-:Y:S05]  /*1230*/  WARPSYNC.ALL ;  /* 0x0000000000007948 */ /* 0x000fea0003800000 */
[----:B------:R-:W-:-:S13]  /*1240*/  ISETP.NE.AND P0, PT, R4, RZ, PT ;  /* 0x000000ff0400720c */ /* 0x000fda0003f05270 */
[----:B------:R-:W-:Y:S05]  /*1250*/  @!P0 EXIT ;  /* 0x000000000000894d */ /* 0x000fea0003800000 */
[----:B------:R-:W4:Y:S01]  /*1260*/  LDC.64 R6, c[0x0][0x380] ;  /* 0x0000e000ff067b82 */ /* 0x000f220000000a00 */
[----:B------:R-:W-:-:S07]  /*1270*/  HFMA2 R3, -RZ, RZ, 0, 0 ;  /* 0x00000000ff037431 */ /* 0x000fce00000001ff */
.L_x_76:
[----:B0-----:R-:W-:Y:S01]  /*1280*/  IMAD R9, R5, R2, R0 ;  /* 0x0000000205097224 */ /* 0x001fe200078e0200 */
[----:B------:R-:W-:Y:S02]  /*1290*/  IADD3 R3, PT, PT, R3, 0x1, RZ ;  /* 0x0000000103037810 */ /* 0x000fe40007ffe0ff */
[----:B------:R-:W-:Y:S01]  /*12a0*/  IADD3 R2, PT, PT, R2, 0x1, RZ ;  /* 0x0000000102027810 */ /* 0x000fe20007ffe0ff */
[----:B----4-:R-:W-:Y:S01]  /*12b0*/  IMAD.WIDE R8, R9, 0x8, R6 ;  /* 0x0000000809087825 */ /* 0x010fe200078e0206 */
[----:B------:R-:W-:-:S04]  /*12c0*/  ISETP.NE.AND P0, PT, R3, R4, PT ;  /* 0x000000040300720c */ /* 0x000fc80003f05270 */
[----:B------:R0:W-:Y:S09]  /*12d0*/  STG.E.64 desc[UR6][R8.64], RZ ;  /* 0x000000ff08007986 */ /* 0x0001f2000c101b06 */
[----:B------:R-:W-:Y:S05]  /*12e0*/  @P0 BRA `(.L_x_76) ;  /* 0xfffffffc00e40947 */ /* 0x000fea000383ffff */
[----:B------:R-:W-:Y:S05]  /*12f0*/  EXIT ;  /* 0x000000000000794d */ /* 0x000fea0003800000 */
.L_x_77:
        /* <DEDUP_REMOVED lines=16> */
.L_x_157:


//--------------------- .text._Z54kernel_compute_scatter_matrix_interleve_memory_sharingPdPKdS1_iii --------------------------
	.section	.text._Z54kernel_compute_scatter_matrix_interleve_memory_sharingPdPKdS1_iii,"ax",@progbits
	.align	128
.text._Z54kernel_compute_scatter_matrix_interleve_memory_sharingPdPKdS1_iii:
        .type           _Z54kernel_compute_scatter_matrix_interleve_memory_sharingPdPKdS1_iii,@function
        .size           _Z54kernel_compute_scatter_matrix_interleve_memory_sharingPdPKdS1_iii,(.L_x_158 - _Z54kernel_compute_scatter_matrix_interleve_memory_sharingPdPKdS1_iii)
        .other          _Z54kernel_compute_scatter_matrix_interleve_memory_sharingPdPKdS1_iii,@"STO_CUDA_ENTRY STV_DEFAULT"
_Z54kernel_compute_scatter_matrix_interleve_memory_sharingPdPKdS1_iii:
        /* <DEDUP_REMOVED lines=9> */
[----:B------:R-:W-:Y:S01]  /*0090*/  LOP3.LUT R2, RZ, R0, RZ, 0x33, !PT ;  /* 0x00000000ff027212 */ /* 0x000fe200078e33ff */
[----:B------:R-:W-:Y:S01]  /*00a0*/  BSSY.RECONVERGENT B1, `(.L_x_80) ;  /* 0x0000018000017945 */ /* 0x000fe20003800200 */
[----:B------:R-:W-:Y:S02]  /*00b0*/  IMAD.MOV.U32 R24, RZ, RZ, R0 ;  /* 0x000000ffff187224 */ /* 0x000fe400078e0000 */
[----:B------:R-:W-:-:S04]  /*00c0*/  IADD3 R2, PT, PT, R2, R5, RZ ;  /* 0x0000000502027210 */ /* 0x000fc80007ffe0ff */
[C---:B------:R-:W-:Y:S02]  /*00d0*/  LOP3.LUT R4, R2.reuse, 0x180, RZ, 0xc0, !PT ;  /* 0x0000018002047812 */ /* 0x040fe400078ec0ff */
[----:B------:R-:W-:Y:S02]  /*00e0*/  ISETP.GE.U32.AND P0, PT, R2, 0x180, PT ;  /* 0x000001800200780c */ /* 0x000fe40003f06070 */
[----:B------:R-:W-:-:S13]  /*00f0*/  ISETP.NE.AND P1, PT, R4, 0x180, PT ;  /* 0x000001800400780c */ /* 0x000fda0003f25270 */
[----:B------:R-:W-:Y:S05]  /*0100*/  @!P1 BRA `(.L_x_81) ;  /* 0x0000000000449947 */ /* 0x000fea0003800000 */
[----:B------:R-:W0:Y:S01]  /*0110*/  S2R R11, SR_CgaCtaId ;  /* 0x00000000000b7919 */ /* 0x000e220000008800 */
[----:B------:R-:W1:Y:S01]  /*0120*/  LDC.64 R6, c[0x0][0x390] ;  /* 0x0000e400ff067b82 */ /* 0x000e620000000a00 */
[----:B------:R-:W-:Y:S01]  /*0130*/  MOV R4, 0x400 ;  /* 0x0000040000047802 */ /* 0x000fe20000000f00 */
[----:B------:R-:W-:Y:S01]  /*0140*/  IMAD.MOV.U32 R24, RZ, RZ, R0 ;  /* 0x000000ffff187224 */ /* 0x000fe200078e0000 */
[----:B------:R-:W-:-:S04]  /*0150*/  LEA.HI R2, R2, 0x1, RZ, 0x19 ;  /* 0x0000000102027811 */ /* 0x000fc800078fc8ff */
[----:B------:R-:W-:Y:S02]  /*0160*/  LOP3.LUT R15, R2, 0x3, RZ, 0xc0, !PT ;  /* 0x00000003020f7812 */ /* 0x000fe400078ec0ff */
[----:B0-----:R-:W-:Y:S01]  /*0170*/  LEA R11, R11, R4, 0x18 ;  /* 0x000000040b0b7211 */ /* 0x001fe200078ec0ff */
[----:B------:R-:W-:-:S07]  /*0180*/  HFMA2 R4, -RZ, RZ, 0, 0 ;  /* 0x00000000ff047431 */ /* 0x000fce00000001ff */
.L_x_82:
        /* <DEDUP_REMOVED lines=9> */
.L_x_81:
[----:B------:R-:W-:Y:S05]  /*0220*/  BSYNC.RECONVERGENT B1 ;  /* 0x0000000000017941 */ /* 0x000fea0003800200 */
.L_x_80:
[----:B------:R-:W-:Y:S05]  /*0230*/  @!P0 BRA `(.L_x_79) ;  /* 0x0000000800508947 */ /* 0x000fea0003800000 */
[----:B------:R-:W1:Y:S01]  /*0240*/  S2R R7, SR_CgaCtaId ;  /* 0x0000000000077919 */ /* 0x000e620000008800 */
[----:B------:R-:W-:Y:S01]  /*0250*/  IMAD.IADD R2, R5, 0x1, -R24 ;  /* 0x0000000105027824 */ /* 0x000fe200078e0a18 */
[----:B------:R-:W-:Y:S01]  /*0260*/  MOV R4, 0x400 ;  /* 0x0000040000047802 */ /* 0x000fe20000000f00 */
[----:B------:R-:W-:Y:S01]  /*0270*/  BSSY.RECONVERGENT B1, `(.L_x_83) ;  /* 0x0000050000017945 */ /* 0x000fe20003800200 */
[----:B------:R-:W-:Y:S02]  /*0280*/  PLOP3.LUT P0, PT, PT, PT, PT, 0x80, 0x8 ;  /* 0x000000000008781c */ /* 0x000fe40003f0f070 */
[----:B------:R-:W-:Y:S02]  /*0290*/  ISETP.GT.AND P1, PT, R2, 0x600, PT ;  /* 0x000006000200780c */ /* 0x000fe40003f24270 */
[----:B-1----:R-:W-:-:S11]  /*02a0*/  LEA R4, R7, R4, 0x18 ;  /* 0x0000000407047211 */ /* 0x002fd600078ec0ff */
[----:B------:R-:W-:Y:S05]  /*02b0*/  @!P1 BRA `(.L_x_84) ;  /* 0x00000004002c9947 */ /* 0x000fea0003800000 */
[----:B------:R-:W-:Y:S02]  /*02c0*/  PLOP3.LUT P0, PT, PT, PT, PT, 0x8, 0x80 ;  /* 0x000000000080781c */ /* 0x000fe40003f0e170 */
[----:B------:R-:W-:-:S11]  /*02d0*/  IADD3 R2, PT, PT, R5, -0x600, RZ ;  /* 0xfffffa0005027810 */ /* 0x000fd60007ffe0ff */
.L_x_85:
[----:B-1----:R-:W1:Y:S01]  /*02e0*/  LDC R20, c[0x0][0x39c] ;  /* 0x0000e700ff147b82 */ /* 0x002e620000000800 */
[----:B------:R-:W-:-:S07]  /*02f0*/  VIADD R6, R24, 0x200 ;  /* 0x0000020018067836 */ /* 0x000fce0000000000 */
        /* <DEDUP_REMOVED lines=71> */
.L_x_84:
[----:B------:R-:W-:Y:S05]  /*0770*/  BSYNC.RECONVERGENT B1 ;  /* 0x0000000000017941 */ /* 0x000fea0003800200 */
.L_x_83:
        /* <DEDUP_REMOVED lines=42> */
.L_x_87:
[----:B------:R-:W-:Y:S05]  /*0a20*/  BSYNC.RECONVERGENT B1 ;  /* 0x0000000000017941 */ /* 0x000fea0003800200 */
.L_x_86:
        /* <DEDUP_REMOVED lines=21> */
.L_x_79:
[----:B------:R-:W-:Y:S05]  /*0b80*/  BSYNC.RECONVERGENT B0 ;  /* 0x0000000000007941 */ /* 0x000fea0003800200 */
.L_x_78:
[----:B------:R-:W3:Y:S01]  /*0b90*/  LDCU UR5, c[0x0][0x39c] ;  /* 0x00007380ff0577ac */ /* 0x000ee20008000800 */
[----:B------:R-:W-:Y:S01]  /*0ba0*/  BAR.SYNC.DEFER_BLOCKING 0x0 ;  /* 0x0000000000007b1d */ /* 0x000fe20000010000 */
[----:B---3--:R-:W-:-:S13]  /*0bb0*/  ISETP.GE.AND P0, PT, R0, UR5, PT ;  /* 0x0000000500007c0c */ /* 0x008fda000bf06270 */
[----:B------:R-:W-:Y:S05]  /*0bc0*/  @P0 EXIT ;  /* 0x000000000000094d */ /* 0x000fea0003800000 */
[----:B------:R-:W-:-:S13]  /*0bd0*/  ISETP.GE.AND P0, PT, R5, 0x1, PT ;  /* 0x000000010500780c */ /* 0x000fda0003f06270 */
[----:B------:R-:W-:Y:S05]  /*0be0*/  @!P0 BRA `(.L_x_88) ;  /* 0x0000000800648947 */ /* 0x000fea0003800000 */
[----:B-12---:R-:W1:Y:S01]  /*0bf0*/  LDC.64 R18, c[0x0][0x388] ;  /* 0x0000e200ff127b82 */ /* 0x006e620000000a00 */
[----:B------:R-:W-:Y:S01]  /*0c00*/  LOP3.LUT R2, R5, 0x7, RZ, 0xc0, !PT ;  /* 0x0000000705027812 */ /* 0x000fe200078ec0ff */
[----:B-1----:R-:W-:-:S07]  /*0c10*/  IMAD.WIDE.U32 R18, R3, 0x8, R18 ;  /* 0x0000000803127825 */ /* 0x002fce00078e0012 */
.L_x_93:
[----:B0-----:R-:W0:Y:S01]  /*0c20*/  LDC.64 R6, c[0x0][0x388] ;  /* 0x0000e200ff067b82 */ /* 0x001e220000000a00 */
[----:B-1----:R1:W5:Y:S07]  /*0c30*/  LDG.E.64 R16, desc[UR6][R18.64] ;  /* 0x0000000612107981 */ /* 0x00236e000c1e1b00 */
        /* <DEDUP_REMOVED lines=16> */
.L_x_90:
        /* <DEDUP_REMOVED lines=51> */
.L_x_89:
        /* <DEDUP_REMOVED lines=35> */
.L_x_92:
[----:B------:R-:W-:-:S13]  /*12a0*/  LOP3.LUT P0, R8, R4, 0x3, RZ, 0xc0, !PT ;  /* 0x0000000304087812 */ /* 0x000fda000780c0ff */
[----:B------:R-:W-:Y:S05]  /*12b0*/  @!P0 BRA `(.L_x_91) ;  /* 0x00000000008c8947 */ /* 0x000fea0003800000 */
[----:B------:R-:W-:Y:S02]  /*12c0*/  ISETP.NE.AND P0, PT, R8, 0x1, PT ;  /* 0x000000010800780c */ /* 0x000fe40003f05270 */
[----:B------:R-:W-:-:S04]  /*12d0*/  LOP3.LUT R4, R4, 0x1, RZ, 0xc0, !PT ;  /* 0x0000000104047812 */ /* 0x000fc800078ec0ff */
[----:B------:R-:W-:-:S07]  /*12e0*/  ISETP.NE.U32.AND P1, PT, R4, 0x1, PT ;  /* 0x000000010400780c */ /* 0x000fce0003f25070 */
[----:B------:R-:W0:Y:S01]  /*12f0*/  @P0 S2R R11, SR_CgaCtaId ;  /* 0x00000000000b0919 */ /* 0x000e220000008800 */
[----:B------:R-:W1:Y:S01]  /*1300*/  @P0 LDC R15, c[0x0][0x39c] ;  /* 0x0000e700ff0f0b82 */ /* 0x000e620000000800 */
[----:B------:R-:W-:-:S07]  /*1310*/  @P0 MOV R10, 0x400 ;  /* 0x00000400000a0802 */ /* 0x000fce0000000f00 */
[----:B------:R-:W2:Y:S08]  /*1320*/  @P0 LDC.64 R24, c[0x0][0x390] ;  /* 0x0000e400ff180b82 */ /* 0x000eb00000000a00 */
[----:B------:R-:W3:Y:S08]  /*1330*/  @!P1 LDC R4, c[0x0][0x39c] ;  /* 0x0000e700ff049b82 */ /* 0x000ef00000000800 */
[----:B------:R-:W4:Y:S01]  /*1340*/  @!P1 LDC.64 R8, c[0x0][0x390] ;  /* 0x0000e400ff089b82 */ /* 0x000f220000000a00 */
[----:B-1----:R-:W-:-:S04]  /*1350*/  @P0 IMAD R13, R5, R15, R0 ;  /* 0x0000000f050d0224 */ /* 0x002fc800078e0200 */
[----:B--2---:R-:W-:Y:S01]  /*1360*/  @P0 IMAD.WIDE R24, R13, 0x8, R24 ;  /* 0x000000080d180825 */ /* 0x004fe200078e0218 */
[----:B0-----:R-:W-:-:S04]  /*1370*/  @P0 LEA R10, R11, R10, 0x18 ;  /* 0x0000000a0b0a0211 */ /* 0x001fc800078ec0ff */
[----:B------:R0:W2:Y:S01]  /*1380*/  @P0 LDG.E.64 R12, desc[UR6][R24.64] ;  /* 0x00000006180c0981 */ /* 0x0000a2000c1e1b00 */
[----:B------:R-:W-:Y:S01]  /*1390*/  @P0 LEA R26, R5, R10, 0x3 ;  /* 0x0000000a051a0211 */ /* 0x000fe200078e18ff */
[----:B------:R-:W-:-:S04]  /*13a0*/  @P0 IMAD.WIDE R14, R15, 0x8, R24 ;  /* 0x000000080f0e0825 */ /* 0x000fc800078e0218 */
        /* <DEDUP_REMOVED lines=14> */
[----:B--2---:R-:W-:-:S08]  /*1490*/  @P0 DADD R12, -R6, R12 ;  /* 0x00000000060c0229 */ /* 0x004fd0000000010c */
[----:B------:R-:W-:Y:S02]  /*14a0*/  @P0 DFMA R8, R8, R12, R20 ;  /* 0x0000000c0808022b */ /* 0x000fe40000000014 */
[----:B------:R-:W-:-:S08]  /*14b0*/  @P0 DADD R14, -R6, R14 ;  /* 0x00000000060e0229 */ /* 0x000fd0000000010e */
[----:B------:R-:W-:Y:S02]  /*14c0*/  @P0 DFMA R20, R10, R14, R8 ;  /* 0x0000000e0a14022b */ /* 0x000fe40000000008 */
[----:B----4-:R-:W-:-:S08]  /*14d0*/  @!P1 DADD R22, -R6, R22 ;  /* 0x0000000006169229 */ /* 0x010fd00000000116 */
[----:B------:R-:W-:-:S11]  /*14e0*/  @!P1 DFMA R20, R4, R22, R20 ;  /* 0x000000160414922b */ /* 0x000fd60000000014 */
.L_x_91:
[----:B------:R-:W0:Y:S01]  /*14f0*/  LDC.64 R4, c[0x0][0x380] ;  /* 0x0000e000ff047b82 */ /* 0x000e220000000a00 */
[----:B------:R-:W1:Y:S02]  /*1500*/  LDCU UR4, c[0x0][0x39c] ;  /* 0x00007380ff0477ac */ /* 0x000e640008000800 */
[----:B-1---5:R-:W-:Y:S01]  /*1510*/  IMAD R7, R3, UR4, R0 ;  /* 0x0000000403077c24 */ /* 0x022fe2000f8e0200 */
[----:B------:R-:W-:-:S03]  /*1520*/  IADD3 R0, PT, PT, R0, 0x80, RZ ;  /* 0x0000008000007810 */ /* 0x000fc60007ffe0ff */
[----:B0-----:R-:W-:Y:S01]  /*1530*/  IMAD.WIDE R4, R7, 0x8, R4 ;  /* 0x0000000807047825 */ /* 0x001fe200078e0204 */
[----:B------:R-:W-:-:S04]  /*1540*/  ISETP.GE.AND P0, PT, R0, UR4, PT ;  /* 0x0000000400007c0c */ /* 0x000fc8000bf06270 */
[----:B------:R1:W-:Y:S09]  /*1550*/  STG.E.64 desc[UR6][R4.64], R20 ;  /* 0x0000001404007986 */ /* 0x0003f2000c101b06 */
[----:B------:R-:W-:Y:S05]  /*1560*/  @!P0 BRA `(.L_x_93) ;  /* 0xfffffff400ac8947 */ /* 0x000fea000383ffff */
[----:B------:R-:W-:Y:S05]  /*1570*/  EXIT ;  /* 0x000000000000794d */ /* 0x000fea0003800000 */
.L_x_88:
[----:B012---:R-:W-:Y:S01]  /*1580*/  LOP3.LUT R8, RZ, R0, RZ, 0x33, !PT ;  /* 0x00000000ff087212 */ /* 0x007fe200078e33ff */
[----:B------:R-:W-:Y:S04]  /*1590*/  BSSY.RECONVERGENT B0, `(.L_x_94) ;  /* 0x0000018000007945 */ /* 0x000fe80003800200 */
[----:B------:R-:W-:-:S05]  /*15a0*/  VIADD R8, R8, UR5 ;  /* 0x0000000508087c36 */ /* 0x000fca0008000000 */
        /* <DEDUP_REMOVED lines=8> */
.L_x_96:
[----:B-1----:R-:W-:Y:S01]  /*1630*/  IMAD R5, R3, UR5, R0 ;  /* 0x0000000503057c24 */ /* 0x002fe2000f8e0200 */
[----:B------:R-:W-:Y:S01]  /*1640*/  IADD3 R2, PT, PT, R2, 0x8, RZ ;  /* 0x0000000802027810 */ /* 0x000fe20007ffe0ff */
[----:B------:R-:W-:Y:S02]  /*1650*/  VIADD R0, R0, 0x400 ;  /* 0x0000040000007836 */ /* 0x000fe40000000000 */
[----:B0-----:R-:W-:Y:S01]  /*1660*/  IMAD.WIDE R4, R5, 0x8, R6 ;  /* 0x0000000805047825 */ /* 0x001fe200078e0206 */
[----:B------:R-:W-:-:S04]  /*1670*/  ISETP.NE.AND P1, PT, R2, R11, PT ;  /* 0x0000000b0200720c */ /* 0x000fc80003f25270 */
[----:B------:R1:W-:Y:S04]  /*1680*/  STG.E.64 desc[UR6][R4.64], RZ ;  /* 0x000000ff04007986 */ /* 0x0003e8000c101b06 */
[----:B------:R1:W-:Y:S04]  /*1690*/  STG.E.64 desc[UR6][R4.64+0x400], RZ ;  /* 0x000400ff04007986 */ /* 0x0003e8000c101b06 */
[----:B------:R1:W-:Y:S04]  /*16a0*/  STG.E.64 desc[UR6][R4.64+0x800], RZ ;  /* 0x000800ff04007986 */ /* 0x0003e8000c101b06 */
[----:B------:R1:W-:Y:S04]  /*16b0*/  STG.E.64 desc[UR6][R4.64+0xc00], RZ ;  /* 0x000c00ff04007986 */ /* 0x0003e8000c101b06 */
[----:B------:R1:W-:Y:S04]  /*16c0*/  STG.E.64 desc[UR6][R4.64+0x1000], RZ ;  /* 0x001000ff04007986 */ /* 0x0003e8000c101b06 */
[----:B------:R1:W-:Y:S04]  /*16d0*/  STG.E.64 desc[UR6][R4.64+0x1400], RZ ;  /* 0x001400ff04007986 */ /* 0x0003e8000c101b06 */
[----:B------:R1:W-:Y:S04]  /*16e0*/  STG.E.64 desc[UR6][R4.64+0x1800], RZ ;  /* 0x001800ff04007986 */ /* 0x0003e8000c101b06 */
[----:B------:R1:W-:Y:S01]  /*16f0*/  STG.E.64 desc[UR6][R4.64+0x1c00], RZ ;  /* 0x001c00ff04007986 */ /* 0x0003e2000c101b06 */
[----:B------:R-:W-:Y:S05]  /*1700*/  @P1 BRA `(.L_x_96) ;  /* 0xfffffffc00c81947 */ /* 0x000fea000383ffff */
.L_x_95:
[----:B------:R-:W-:Y:S05]  /*1710*/  BSYNC.RECONVERGENT B0 ;  /* 0x0000000000007941 */ /* 0x000fea0003800200 */
.L_x_94:
[----:B------:R-:W-:Y:S05]  /*1720*/  @!P0 EXIT ;  /* 0x000000000000894d */ /* 0x000fea0003800000 */
[----:B------:R-:W-:Y:S02]  /*1730*/  ISETP.GE.U32.AND P1, PT, R10, 0x4, PT ;  /* 0x000000040a00780c */ /* 0x000fe40003f26070 */
[----:B------:R-:W-:-:S11]  /*1740*/  LOP3.LUT P0, R9, R9, 0x3, RZ, 0xc0, !PT ;  /* 0x0000000309097812 */ /* 0x000fd6000780c0ff */
[----:B-1----:R-:W0:Y:S01]  /*1750*/  @P1 LDC.64 R4, c[0x0][0x380] ;  /* 0x0000e000ff041b82 */ /* 0x002e220000000a00 */
[----:B------:R-:W-:-:S04]  /*1760*/  @P1 IMAD R7, R3, UR5, R0 ;  /* 0x0000000503071c24 */ /* 0x000fc8000f8e0200 */
[----:B0-----:R-:W-:-:S05]  /*1770*/  @P1 IMAD.WIDE R4, R7, 0x8, R4 ;  /* 0x0000000807041825 */ /* 0x001fca00078e0204 */
[----:B------:R0:W-:Y:S04]  /*1780*/  @P1 STG.E.64 desc[UR6][R4.64], RZ ;  /* 0x000000ff04001986 */ /* 0x0001e8000c101b06 */
[----:B------:R0:W-:Y:S04]  /*1790*/  @P1 STG.E.64 desc[UR6][R4.64+0x400], RZ ;  /* 0x000400ff04001986 */ /* 0x0001e8000c101b06 */
[----:B------:R0:W-:Y:S04]  /*17a0*/  @P1 STG.E.64 desc[UR6][R4.64+0x800], RZ ;  /* 0x000800ff04001986 */ /* 0x0001e8000c101b06 */
[----:B------:R0:W-:Y:S01]  /*17b0*/  @P1 STG.E.64 desc[UR6][R4.64+0xc00], RZ ;  /* 0x000c00ff04001986 */ /* 0x0001e2000c101b06 */
[----:B------:R-:W-:Y:S05]  /*17c0*/  @!P0 EXIT ;  /* 0x000000000000894d */ /* 0x000fea0003800000 */
[----:B------:R-:W-:Y:S02]  /*17d0*/  ISETP.NE.AND P0, PT, R9, 0x1, PT ;  /* 0x000000010900780c */ /* 0x000fe40003f05270 */
[----:B------:R-:W-:Y:S02]  /*17e0*/  @P1 IADD3 R0, PT, PT, R0, 0x200, RZ ;  /* 0x0000020000001810 */ /* 0x000fe40007ffe0ff */
[----:B------:R-:W-:-:S09]  /*17f0*/  LOP3.LUT P1, RZ, R8, 0x80, RZ, 0xc0, !PT ;  /* 0x0000008008ff7812 */ /* 0x000fd2000782c0ff */
[----:B0-----:R-:W0:Y:S01]  /*1800*/  @P0 LDC.64 R4, c[0x0][0x380] ;  /* 0x0000e000ff040b82 */ /* 0x001e220000000a00 */
[----:B------:R-:W-:-:S04]  /*1810*/  @P0 IMAD R7, R3, UR5, R0 ;  /* 0x0000000503070c24 */ /* 0x000fc8000f8e0200 */
[----:B0-----:R-:W-:-:S05]  /*1820*/  @P0 IMAD.WIDE R4, R7, 0x8, R4 ;  /* 0x0000000807040825 */ /* 0x001fca00078e0204 */
[----:B------:R0:W-:Y:S04]  /*1830*/  @P0 STG.E.64 desc[UR6][R4.64], RZ ;  /* 0x000000ff04000986 */ /* 0x0001e8000c101b06 */
[----:B------:R0:W-:Y:S01]  /*1840*/  @P0 STG.E.64 desc[UR6][R4.64+0x400], RZ ;  /* 0x000400ff04000986 */ /* 0x0001e2000c101b06 */
[----:B------:R-:W-:Y:S05]  /*1850*/  @P1 EXIT ;  /* 0x000000000000194d */ /* 0x000fea0003800000 */
[----:B0-----:R-:W0:Y:S01]  /*1860*/  LDC.64 R4, c[0x0][0x380] ;  /* 0x0000e000ff047b82 */ /* 0x001e220000000a00 */
[----:B------:R-:W-:-:S05]  /*1870*/  @P0 IADD3 R0, PT, PT, R0, 0x100, RZ ;  /* 0x0000010000000810 */ /* 0x000fca0007ffe0ff */
[----:B------:R-:W-:-:S04]  /*1880*/  IMAD R3, R3, UR5, R0 ;  /* 0x0000000503037c24 */ /* 0x000fc8000f8e0200 */
[----:B0-----:R-:W-:-:S05]  /*1890*/  IMAD.WIDE R2, R3, 0x8, R4 ;  /* 0x0000000803027825 */ /* 0x001fca00078e0204 */
[----:B------:R-:W-:Y:S01]  /*18a0*/  STG.E.64 desc[UR6][R2.64], RZ ;  /* 0x000000ff02007986 */ /* 0x000fe2000c101b06 */
[----:B------:R-:W-:Y:S05]  /*18b0*/  EXIT ;  /* 0x000000000000794d */ /* 0x000fea0003800000 */
.L_x_97:
        /* <DEDUP_REMOVED lines=12> */
.L_x_158:


//--------------------- .text._Z39kernel_compute_scatter_matrix_interlevePdPKdS1_iii --------------------------
	.section	.text._Z39kernel_compute_scatter_matrix_interlevePdPKdS1_iii,"ax",@progbits
	.align	128
.text._Z39kernel_compute_scatter_matrix_interlevePdPKdS1_iii:
        .type           _Z39kernel_compute_scatter_matrix_interlevePdPKdS1_iii,@function
        .size           _Z39kernel_compute_scatter_matrix_interlevePdPKdS1_iii,(.L_x_159 - _Z39kernel_compute_scatter_matrix_interlevePdPKdS1_iii)
        .other          _Z39kernel_compute_scatter_matrix_interlevePdPKdS1_iii,@"STO_CUDA_ENTRY STV_DEFAULT"
_Z39kernel_compute_scatter_matrix_interlevePdPKdS1_iii:
[----:B------:R-:W-:Y:S01]  /*0000*/  LDC R1, c[0x0][0x37c] ;  /* 0x0000df00ff017b82 */ /* 0x000fe20000000800 */
[----:B------:R-:W0:Y:S01]  /*0010*/  S2R R3, SR_TID.X ;  /* 0x0000000000037919 */ /* 0x000e220000002100 */
[----:B------:R-:W0:Y:S02]  /*0020*/  LDCU UR5, c[0x0][0x39c] ;  /* 0x00007380ff0577ac */ /* 0x000e240008000800 */
[----:B0-----:R-:W-:-:S13]  /*0030*/  ISETP.GE.AND P0, PT, R3, UR5, PT ;  /* 0x0000000503007c0c */ /* 0x001fda000bf06270 */
[----:B------:R-:W-:Y:S05]  /*0040*/  @P0 EXIT ;  /* 0x000000000000094d */ /* 0x000fea0003800000 */
[----:B------:R-:W0:Y:S01]  /*0050*/  LDCU UR4, c[0x0][0x3a0] ;  /* 0x00007400ff0477ac */ /* 0x000e220008000800 */
[----:B------:R-:W1:Y:S01]  /*0060*/  S2R R0, SR_CTAID.X ;  /* 0x0000000000007919 */ /* 0x000e620000002500 */
[----:B------:R-:W2:Y:S01]  /*0070*/  LDCU.64 UR6, c[0x0][0x358] ;  /* 0x00006b00ff0677ac */ /* 0x000ea20008000a00 */
[----:B0-----:R-:W-:-:S09]  /*0080*/  UISETP.GE.AND UP0, UPT, UR4, 0x1, UPT ;  /* 0x000000010400788c */ /* 0x001fd2000bf06270 */
[----:B--2---:R-:W-:Y:S05]  /*0090*/  BRA.U !UP0, `(.L_x_98) ;  /* 0x0000000908887547 */ /* 0x004fea000b800000 */
[----:B------:R-:W-:-:S12]  /*00a0*/  ULOP3.LUT UR4, UR4, 0x7, URZ, 0xc0, !UPT ;  /* 0x0000000704047892 */ /* 0x000fd8000f8ec0ff */
.L_x_103:
[----:B------:R-:W1:Y:S08]  /*00b0*/  LDC.64 R8, c[0x0][0x388] ;  /* 0x0000e200ff087b82 */ /* 0x000e700000000a00 */
[----:B0-----:R-:W0:Y:S01]  /*00c0*/  LDC R2, c[0x0][0x3a0] ;  /* 0x0000e800ff027b82 */ /* 0x001e220000000800 */
[----:B-1----:R-:W-:-:S04]  /*00d0*/  IMAD.WIDE.U32 R6, R0, 0x8, R8 ;  /* 0x0000000800067825 */ /* 0x002fc800078e0008 */
[----:B------:R-:W-:Y:S02]  /*00e0*/  IMAD.WIDE.U32 R8, R3, 0x8, R8 ;  /* 0x0000000803087825 */ /* 0x000fe400078e0008 */
[----:B------:R-:W5:Y:S04]  /*00f0*/  LDG.E.64 R6, desc[UR6][R6.64] ;  /* 0x0000000606067981 */ /* 0x000f68000c1e1b00 */
[----:B------:R-:W5:Y:S01]  /*0100*/  LDG.E.64 R8, desc[UR6][R8.64] ;  /* 0x0000000608087981 */ /* 0x000f62000c1e1b00 */
[----:B0-----:R-:W-:Y:S01]  /*0110*/  ISETP.GE.U32.AND P0, PT, R2, 0x8, PT ;  /* 0x000000080200780c */ /* 0x001fe20003f06070 */
[----:B------:R-:W-:Y:S01]  /*0120*/  HFMA2 R24, -RZ, RZ, 0, 0 ;  /* 0x00000000ff187431 */ /* 0x000fe200000001ff */
[----:B------:R-:W-:-:S11]  /*0130*/  CS2R R14, SRZ ;  /* 0x00000000000e7805 */ /* 0x000fd6000001ff00 */
[----:B------:R-:W-:Y:S05]  /*0140*/  @!P0 BRA `(.L_x_99) ;  /* 0x0000000400148947 */ /* 0x000fea0003800000 */
[----:B------:R-:W-:Y:S02]  /*0150*/  LOP3.LUT R5, R2, 0x7ffffff8, RZ, 0xc0, !PT ;  /* 0x7ffffff802057812 */ /* 0x000fe400078ec0ff */
[----:B------:R-:W-:Y:S02]  /*0160*/  CS2R R14, SRZ ;  /* 0x00000000000e7805 */ /* 0x000fe4000001ff00 */
[----:B------:R-:W-:Y:S02]  /*0170*/  MOV R24, R0 ;  /* 0x0000000000187202 */ /* 0x000fe40000000f00 */
[----:B------:R-:W-:Y:S02]  /*0180*/  MOV R4, R3 ;  /* 0x0000000300047202 */ /* 0x000fe40000000f00 */
[----:B------:R-:W-:-:S07]  /*0190*/  IADD3 R26, PT, PT, -R5, RZ, RZ ;  /* 0x000000ff051a7210 */ /* 0x000fce0007ffe1ff */
.L_x_100:
[----:B------:R-:W0:Y:S08]  /*01a0*/  LDC.64 R20, c[0x0][0x390] ;  /* 0x0000e400ff147b82 */ /* 0x000e300000000a00 */
[----:B------:R-:W1:Y:S01]  /*01b0*/  LDC R25, c[0x0][0x39c] ;  /* 0x0000e700ff197b82 */ /* 0x000e620000000800 */
[----:B0-----:R-:W-:-:S04]  /*01c0*/  IMAD.WIDE R18, R24, 0x8, R20 ;  /* 0x0000000818127825 */ /* 0x001fc800078e0214 */
[----:B------:R-:W-:Y:S01]  /*01d0*/  IMAD.WIDE R20, R4, 0x8, R20 ;  /* 0x0000000804147825 */ /* 0x000fe200078e0214 */
[----:B------:R0:W2:Y:S04]  /*01e0*/  LDG.E.64 R10, desc[UR6][R18.64] ;  /* 0x00000006120a7981 */ /* 0x0000a8000c1e1b00 */
[----:B------:R-:W3:Y:S01]  /*01f0*/  LDG.E.64 R16, desc[UR6][R20.64] ;  /* 0x0000000614107981 */ /* 0x000ee2000c1e1b00 */
[----:B-1----:R-:W-:-:S04]  /*0200*/  IMAD.WIDE R22, R25, 0x8, R18 ;  /* 0x0000000819167825 */ /* 0x002fc800078e0212 */
[C---:B------:R-:W-:Y:S01]  /*0210*/  IMAD.WIDE R28, R25.reuse, 0x8, R20 ;  /* 0x00000008191c7825 */ /* 0x040fe200078e0214 */
[----:B------:R1:W4:Y:S03]  /*0220*/  LDG.E.64 R12, desc[UR6][R22.64] ;  /* 0x00000006160c7981 */ /* 0x000326000c1e1b00 */
[----:B0-----:R-:W-:-:S04]  /*0230*/  IMAD.WIDE R18, R25, 0x8, R28 ;  /* 0x0000000819127825 */ /* 0x001fc800078e021c */
[----:B-1----:R-:W-:Y:S01]  /*0240*/  IMAD.WIDE R22, R25, 0x8, R22 ;  /* 0x0000000819167825 */ /* 0x002fe200078e0216 */
[----:B------:R-:W4:Y:S01]  /*0250*/  LDG.E.64 R20, desc[UR6][R18.64] ;  /* 0x0000000612147981 */ /* 0x000f22000c1e1b00 */
[----:B--2--5:R-:W-:Y:S02]  /*0260*/  DADD R10, -R6, R10 ;  /* 0x00000000060a7229 */ /* 0x024fe4000000010a */
[----:B---3--:R-:W-:-:S08]  /*0270*/  DADD R16, -R8, R16 ;  /* 0x0000000008107229 */ /* 0x008fd00000000110 */
[----:B------:R-:W-:Y:S01]  /*0280*/  DFMA R16, R10, R16, R14 ;  /* 0x000000100a10722b */ /* 0x000fe2000000000e */
[----:B------:R0:W2:Y:S04]  /*0290*/  LDG.E.64 R14, desc[UR6][R28.64] ;  /* 0x000000061c0e7981 */ /* 0x0000a8000c1e1b00 */
[----:B------:R-:W3:Y:S01]  /*02a0*/  LDG.E.64 R10, desc[UR6][R22.64] ;  /* 0x00000006160a7981 */ /* 0x000ee2000c1e1b00 */
[----:B----4-:R-:W-:Y:S02]  /*02b0*/  DADD R12, -R6, R12 ;  /* 0x00000000060c7229 */ /* 0x010fe4000000010c */
[C---:B------:R-:W-:Y:S01]  /*02c0*/  DADD R20, -R8.reuse, R20 ;  /* 0x0000000008147229 */ /* 0x040fe20000000114 */
[----:B0-----:R-:W-:Y:S01]  /*02d0*/  IMAD.WIDE R28, R25, 0x8, R18 ;  /* 0x00000008191c7825 */ /* 0x001fe200078e0212 */
[----:B--2---:R-:W-:-:S02]  /*02e0*/  DADD R14, -R8, R14 ;  /* 0x00000000080e7229 */ /* 0x004fc4000000010e */
[----:B---3--:R-:W-:-:S06]  /*02f0*/  DADD R10, -R6, R10 ;  /* 0x00000000060a7229 */ /* 0x008fcc000000010a */
[----:B------:R-:W-:Y:S01]  /*0300*/  DFMA R14, R12, R14, R16 ;  /* 0x0000000e0c0e722b */ /* 0x000fe20000000010 */
[----:B------:R-:W-:-:S05]  /*0310*/  IMAD.WIDE R16, R25, 0x8, R22 ;  /* 0x0000000819107825 */ /* 0x000fca00078e0216 */
[----:B------:R0:W2:Y:S02]  /*0320*/  LDG.E.64 R12, desc[UR6][R16.64] ;  /* 0x00000006100c7981 */ /* 0x0000a4000c1e1b00 */
[----:B------:R-:W-:Y:S02]  /*0330*/  DFMA R20, R10, R20, R14 ;  /* 0x000000140a14722b */ /* 0x000fe4000000000e */
[----:B------:R1:W3:Y:S01]  /*0340*/  LDG.E.64 R14, desc[UR6][R28.64] ;  /* 0x000000061c0e7981 */ /* 0x0002e2000c1e1b00 */
[----:B------:R-:W-:-:S04]  /*0350*/  IMAD.WIDE R22, R25, 0x8, R28 ;  /* 0x0000000819167825 */ /* 0x000fc800078e021c */
[C---:B0-----:R-:W-:Y:S01]  /*0360*/  IMAD.WIDE R16, R25.reuse, 0x8, R16 ;  /* 0x0000000819107825 */ /* 0x041fe200078e0210 */
[----:B------:R-:W4:Y:S04]  /*0370*/  LDG.E.64 R18, desc[UR6][R22.64] ;  /* 0x0000000616127981 */ /* 0x000f28000c1e1b00 */
[----:B------:R-:W4:Y:S01]  /*0380*/  LDG.E.64 R10, desc[UR6][R16.64] ;  /* 0x00000006100a7981 */ /* 0x000f22000c1e1b00 */
[----:B-1----:R-:W-:Y:S01]  /*0390*/  IMAD.WIDE R28, R25, 0x8, R22 ;  /* 0x00000008191c7825 */ /* 0x002fe200078e0216 */
[----:B--2---:R-:W-:Y:S02]  /*03a0*/  DADD R12, -R6, R12 ;  /* 0x00000000060c7229 */ /* 0x004fe4000000010c */
[C---:B---3--:R-:W-:Y:S02]  /*03b0*/  DADD R14, -R8.reuse, R14 ;  /* 0x00000000080e7229 */ /* 0x048fe4000000010e */
[----:B----4-:R-:W-:-:S06]  /*03c0*/  DADD R18, -R8, R18 ;  /* 0x0000000008127229 */ /* 0x010fcc0000000112 */
[----:B------:R-:W-:Y:S02]  /*03d0*/  DFMA R14, R12, R14, R20 ;  /* 0x0000000e0c0e722b */ /* 0x000fe40000000014 */
[----:B------:R-:W-:Y:S01]  /*03e0*/  DADD R10, -R6, R10 ;  /* 0x00000000060a7229 */ /* 0x000fe2000000010a */
[C---:B------:R-:W-:Y:S02]  /*03f0*/  IMAD.WIDE R12, R25.reuse, 0x8, R16 ;  /* 0x00000008190c7825 */ /* 0x040fe400078e0210 */
[----:B------:R0:W2:Y:S04]  /*0400*/  LDG.E.64 R16, desc[UR6][R28.64] ;  /* 0x000000061c107981 */ /* 0x0000a8000c1e1b00 */
[----:B------:R-:W3:Y:S01]  /*0410*/  LDG.E.64 R20, desc[UR6][R12.64] ;  /* 0x000000060c147981 */ /* 0x000ee2000c1e1b00 */
[----:B------:R-:W-:Y:S01]  /*0420*/  DFMA R18, R10, R18, R14 ;  /* 0x000000120a12722b */ /* 0x000fe2000000000e */
[----:B------:R-:W-:-:S04]  /*0430*/  IMAD.WIDE R10, R25, 0x8, R12 ;  /* 0x00000008190a7825 */ /* 0x000fc800078e020c */
[C---:B0-----:R-:W-:Y:S01]  /*0440*/  IMAD.WIDE R28, R25.reuse, 0x8, R28 ;  /* 0x00000008191c7825 */ /* 0x041fe200078e021c */
[----:B------:R0:W4:Y:S04]  /*0450*/  LDG.E.64 R14, desc[UR6][R10.64] ;  /* 0x000000060a0e7981 */ /* 0x000128000c1e1b00 */
[----:B------:R-:W4:Y:S01]  /*0460*/  LDG.E.64 R12, desc[UR6][R28.64] ;  /* 0x000000061c0c7981 */ /* 0x000f22000c1e1b00 */
[----:B------:R-:W-:-:S04]  /*0470*/  IMAD.WIDE R22, R25, 0x8, R28 ;  /* 0x0000000819167825 */ /* 0x000fc800078e021c */
[----:B0-----:R-:W-:Y:S02]  /*0480*/  IMAD.WIDE R10, R25, 0x8, R10 ;  /* 0x00000008190a7825 */ /* 0x001fe400078e020a */
        /* <DEDUP_REMOVED lines=11> */
[----:B------:R-:W-:Y:S02]  /*0540*/  DFMA R14, R14, R12, R16 ;  /* 0x0000000c0e0e722b */ /* 0x000fe40000000010 */
[----:B------:R-:W-:Y:S02]  /*0550*/  DADD R16, -R8, R22 ;  /* 0x0000000008107229 */ /* 0x000fe40000000116 */
[----:B------:R-:W-:-:S08]  /*0560*/  DADD R12, -R6, R10 ;  /* 0x00000000060c7229 */ /* 0x000fd0000000010a */
[----:B------:R-:W-:Y:S01]  /*0570*/  DFMA R14, R12, R16, R14 ;  /* 0x000000100c0e722b */ /* 0x000fe2000000000e */
[----:B------:R-:W-:Y:S10]  /*0580*/  @P0 BRA `(.L_x_100) ;  /* 0xfffffffc00040947 */ /* 0x000ff4000383ffff */
[----:B------:R-:W-:-:S07]  /*0590*/  MOV R24, R5 ;  /* 0x0000000500187202 */ /* 0x000fce0000000f00 */
.L_x_99:
        /* <DEDUP_REMOVED lines=17> */
[----:B------:R-:W-:-:S04]  /*06b0*/  IMAD.WIDE R20, R25, 0x8, R22 ;  /* 0x0000000819147825 */ /* 0x000fc800078e0216 */
[----:B------:R-:W-:-:S04]  /*06c0*/  IMAD.WIDE R26, R25, 0x8, R18 ;  /* 0x00000008191a7825 */ /* 0x000fc800078e0212 */
[----:B------:R-:W-:-:S04]  /*06d0*/  IMAD.WIDE R28, R25, 0x8, R20 ;  /* 0x00000008191c7825 */ /* 0x000fc800078e0214 */
[----:B-1----:R-:W-:Y:S02]  /*06e0*/  IMAD.WIDE R22, R25, 0x8, R26 ;  /* 0x0000000819167825 */ /* 0x002fe400078e021a */
[----:B------:R-:W4:Y:S04]  /*06f0*/  LDG.E.64 R28, desc[UR6][R28.64] ;  /* 0x000000061c1c7981 */ /* 0x000f28000c1e1b00 */
[----:B------:R-:W4:Y:S01]  /*0700*/  LDG.E.64 R22, desc[UR6][R22.64] ;  /* 0x0000000616167981 */ /* 0x000f22000c1e1b00 */
[----:B--2--5:R-:W-:Y:S02]  /*0710*/  DADD R12, -R6, R12 ;  /* 0x00000000060c7229 */ /* 0x024fe4000000010c */
[----:B---3--:R-:W-:-:S08]  /*0720*/  DADD R16, -R8, R16 ;  /* 0x0000000008107229 */ /* 0x008fd00000000110 */
[----:B------:R-:W-:Y:S01]  /*0730*/  DFMA R16, R12, R16, R14 ;  /* 0x000000100c10722b */ /* 0x000fe2000000000e */
[----:B------:R-:W2:Y:S04]  /*0740*/  LDG.E.64 R14, desc[UR6][R20.64] ;  /* 0x00000006140e7981 */ /* 0x000ea8000c1e1b00 */
[----:B------:R-:W3:Y:S01]  /*0750*/  LDG.E.64 R12, desc[UR6][R26.64] ;  /* 0x000000061a0c7981 */ /* 0x000ee2000c1e1b00 */
[----:B----4-:R-:W-:Y:S02]  /*0760*/  DADD R4, -R6, R4 ;  /* 0x0000000006047229 */ /* 0x010fe40000000104 */
[----:B------:R-:W-:-:S08]  /*0770*/  DADD R10, -R8, R10 ;  /* 0x00000000080a7229 */ /* 0x000fd0000000010a */
[----:B------:R-:W-:Y:S02]  /*0780*/  DFMA R4, R4, R10, R16 ;  /* 0x0000000a0404722b */ /* 0x000fe40000000010 */
[----:B------:R-:W-:Y:S01]  /*0790*/  DADD R10, -R8, R22 ;  /* 0x00000000080a7229 */ /* 0x000fe20000000116 */
[----:B------:R-:W-:Y:S01]  /*07a0*/  IADD3 R24, PT, PT, R24, 0x4, RZ ;  /* 0x0000000418187810 */ /* 0x000fe20007ffe0ff */
[----:B--2---:R-:W-:Y:S02]  /*07b0*/  DADD R14, -R6, R14 ;  /* 0x00000000060e7229 */ /* 0x004fe4000000010e */
[----:B---3--:R-:W-:-:S08]  /*07c0*/  DADD R12, -R8, R12 ;  /* 0x00000000080c7229 */ /* 0x008fd0000000010c */
[----:B------:R-:W-:Y:S02]  /*07d0*/  DFMA R14, R14, R12, R4 ;  /* 0x0000000c0e0e722b */ /* 0x000fe40000000004 */
[----:B------:R-:W-:-:S08]  /*07e0*/  DADD R4, -R6, R28 ;  /* 0x0000000006047229 */ /* 0x000fd0000000011c */
[----:B------:R-:W-:-:S11]  /*07f0*/  DFMA R14, R4, R10, R14 ;  /* 0x0000000a040e722b */ /* 0x000fd6000000000e */
.L_x_102:
        /* <DEDUP_REMOVED lines=35> */
.L_x_101:
        /* <DEDUP_REMOVED lines=9> */
.L_x_98:
[----:B------:R-:W-:Y:S01]  /*0ac0*/  LOP3.LUT R2, RZ, R3, RZ, 0x33, !PT ;  /* 0x00000003ff027212 */ /* 0x000fe200078e33ff */
[----:B------:R-:W-:Y:S03]  /*0ad0*/  BSSY.RECONVERGENT B0, `(.L_x_104) ;  /* 0x0000018000007945 */ /* 0x000fe60003800200 */
[----:B------:R-:W-:-:S04]  /*0ae0*/  IADD3 R8, PT, PT, R2, UR5, RZ ;  /* 0x0000000502087c10 */ /* 0x000fc8000fffe0ff */
        /* <DEDUP_REMOVED lines=8> */
.L_x_106:
[----:B-12---:R-:W-:Y:S01]  /*0b70*/  IMAD R5, R0, UR5, R3 ;  /* 0x0000000500057c24 */ /* 0x006fe2000f8e0203 */
[----:B------:R-:W-:Y:S02]  /*0b80*/  IADD3 R2, PT, PT, R2, 0x8, RZ ;  /* 0x0000000802027810 */ /* 0x000fe40007ffe0ff */
[----:B------:R-:W-:Y:S01]  /*0b90*/  IADD3 R3, PT, PT, R3, 0x400, RZ ;  /* 0x0000040003037810 */ /* 0x000fe20007ffe0ff */
        /* <DEDUP_REMOVED lines=11> */
.L_x_105:
[----:B------:R-:W-:Y:S05]  /*0c50*/  BSYNC.RECONVERGENT B0 ;  /* 0x0000000000007941 */ /* 0x000fea0003800200 */
.L_x_104:
[----:B------:R-:W-:Y:S05]  /*0c60*/  @!P0 EXIT ;  /* 0x000000000000894d */ /* 0x000fea0003800000 */
[----:B------:R-:W-:Y:S02]  /*0c70*/  ISETP.GE.U32.AND P1, PT, R10, 0x4, PT ;  /* 0x000000040a00780c */ /* 0x000fe40003f26070 */
[----:B------:R-:W-:-:S11]  /*0c80*/  LOP3.LUT P0, R9, R9, 0x3, RZ, 0xc0, !PT ;  /* 0x0000000309097812 */ /* 0x000fd6000780c0ff */
[----:B--2---:R-:W0:Y:S01]  /*0c90*/  @P1 LDC.64 R4, c[0x0][0x380] ;  /* 0x0000e000ff041b82 */ /* 0x004e220000000a00 */
[----:B-1----:R-:W-:-:S04]  /*0ca0*/  @P1 IMAD R7, R0, UR5, R3 ;  /* 0x0000000500071c24 */ /* 0x002fc8000f8e0203 */
        /* <DEDUP_REMOVED lines=21> */
.L_x_107:
        /* <DEDUP_REMOVED lines=16> */
.L_x_159:


//--------------------- .text._Z48kernel_compute_scatter_matrix_seq_memory_sharingPdPKdS1_iii --------------------------
	.section	.text._Z48kernel_compute_scatter_matrix_seq_memory_sharingPdPKdS1_iii,"ax",@progbits
	.align	128
.text._Z48kernel_compute_scatter_matrix_seq_memory_sharingPdPKdS1_iii:
        .type           _Z48kernel_compute_scatter_matrix_seq_memory_sharingPdPKdS1_iii,@function
        .size           _Z48kernel_compute_scatter_matrix_seq_memory_sharingPdPKdS1_iii,(.L_x_160 - _Z48kernel_compute_scatter_matrix_seq_memory_sharingPdPKdS1_iii)
        .other          _Z48kernel_compute_scatter_matrix_seq_memory_sharingPdPKdS1_iii,@"STO_CUDA_ENTRY STV_DEFAULT"
_Z48kernel_compute_scatter_matrix_seq_memory_sharingPdPKdS1_iii:
[----:B------:R-:W-:Y:S01]  /*0000*/  LDC R1, c[0x0][0x37c] ;  /* 0x0000df00ff017b82 */ /* 0x000fe20000000800 */
[----:B------:R-:W0:Y:S07]  /*0010*/  S2R R24, SR_TID.X ;  /* 0x0000000000187919 */ /* 0x000e2e0000002100 */
[----:B------:R-:W0:Y:S01]  /*0020*/  LDC R2, c[0x0][0x3a0] ;  /* 0x0000e800ff027b82 */ /* 0x000e220000000800 */
[----:B------:R-:W1:Y:S01]  /*0030*/  LDCU.64 UR10, c[0x0][0x358] ;  /* 0x00006b00ff0a77ac */ /* 0x000e620008000a00 */
[----:B------:R-:W-:Y:S06]  /*0040*/  BSSY.RECONVERGENT B0, `(.L_x_108) ;  /* 0x00000b4000007945 */ /* 0x000fec0003800200 */
[----:B------:R-:W2:Y:S08]  /*0050*/  LDC R0, c[0x0][0x398] ;  /* 0x0000e600ff007b82 */ /* 0x000eb00000000800 */
[----:B------:R-:W3:Y:S01]  /*0060*/  S2UR UR9, SR_CTAID.X ;  /* 0x00000000000979c3 */ /* 0x000ee20000002500 */
[C---:B0-----:R-:W-:Y:S01]  /*0070*/  ISETP.GE.AND P0, PT, R24.reuse, R2, PT ;  /* 0x000000021800720c */ /* 0x041fe20003f06270 */
[----:B--2---:R-:W-:-:S12]  /*0080*/  IMAD R4, R24, R0, RZ ;  /* 0x0000000018047224 */ /* 0x004fd800078e02ff */
[----:B-1-3--:R-:W-:Y:S05]  /*0090*/  @P0 BRA `(.L_x_109) ;  /* 0x0000000800b80947 */ /* 0x00afea0003800000 */
        /* <DEDUP_REMOVED lines=8> */
[----:B------:R-:W1:Y:S01]  /*0120*/  LDC R11, c[0x0][0x39c] ;  /* 0x0000e700ff0b7b82 */ /* 0x000e620000000800 */
[----:B------:R-:W-:Y:S01]  /*0130*/  MOV R5, 0x400 ;  /* 0x0000040000057802 */ /* 0x000fe20000000f00 */
[----:B------:R-:W-:Y:S01]  /*0140*/  IMAD.MOV.U32 R10, RZ, RZ, RZ ;  /* 0x000000ffff0a7224 */ /* 0x000fe200078e00ff */
[----:B------:R-:W-:-:S04]  /*0150*/  LEA.HI R3, R3, 0x1, RZ, 0x19 ;  /* 0x0000000103037811 */ /* 0x000fc800078fc8ff */
[----:B------:R-:W-:Y:S01]  /*0160*/  LOP3.LUT R13, R3, 0x3, RZ, 0xc0, !PT ;  /* 0x00000003030d7812 */ /* 0x000fe200078ec0ff */
[----:B------:R-:W2:Y:S01]  /*0170*/  LDC.64 R6, c[0x0][0x390] ;  /* 0x0000e400ff067b82 */ /* 0x000ea20000000a00 */
[----:B0-----:R-:W-:-:S07]  /*0180*/  LEA R5, R8, R5, 0x18 ;  /* 0x0000000508057211 */ /* 0x001fce00078ec0ff */
.L_x_112:
[----:B01----:R-:W-:-:S04]  /*0190*/  IMAD R9, R24, R11, UR9 ;  /* 0x0000000918097e24 */ /* 0x003fc8000f8e020b */
[----:B--2---:R-:W-:-:S06]  /*01a0*/  IMAD.WIDE R8, R9, 0x8, R6 ;  /* 0x0000000809087825 */ /* 0x004fcc00078e0206 */
[----:B------:R-:W2:Y:S01]  /*01b0*/  LDG.E.64 R8, desc[UR10][R8.64] ;  /* 0x0000000a08087981 */ /* 0x000ea2000c1e1b00 */
[----:B------:R-:W-:Y:S01]  /*01c0*/  LEA R3, R24, R5, 0x3 ;  /* 0x0000000518037211 */ /* 0x000fe200078e18ff */
[----:B------:R-:W-:Y:S01]  /*01d0*/  VIADD R10, R10, 0x1 ;  /* 0x000000010a0a7836 */ /* 0x000fe20000000000 */
[----:B------:R-:W-:-:S04]  /*01e0*/  IADD3 R24, PT, PT, R24, 0x80, RZ ;  /* 0x0000008018187810 */ /* 0x000fc80007ffe0ff */
[----:B------:R-:W-:Y:S01]  /*01f0*/  ISETP.NE.AND P1, PT, R10, R13, PT ;  /* 0x0000000d0a00720c */ /* 0x000fe20003f25270 */
[----:B--2---:R0:W-:-:S12]  /*0200*/  STS.64 [R3], R8 ;  /* 0x0000000803007388 */ /* 0x0041d80000000a00 */
[----:B------:R-:W-:Y:S05]  /*0210*/  @P1 BRA `(.L_x_112) ;  /* 0xfffffffc00dc1947 */ /* 0x000fea000383ffff */
.L_x_111:
[----:B------:R-:W-:Y:S05]  /*0220*/  BSYNC.RECONVERGENT B1 ;  /* 0x0000000000017941 */ /* 0x000fea0003800200 */
.L_x_110:
[----:B------:R-:W-:Y:S05]  /*0230*/  @!P0 BRA `(.L_x_109) ;  /* 0x0000000800508947 */ /* 0x000fea0003800000 */
[----:B------:R-:W1:Y:S01]  /*0240*/  S2R R6, SR_CgaCtaId ;  /* 0x0000000000067919 */ /* 0x000e620000008800 */
[----:B0-----:R-:W-:Y:S01]  /*0250*/  IMAD.IADD R3, R2, 0x1, -R24 ;  /* 0x0000000102037824 */ /* 0x001fe200078e0a18 */
        /* <DEDUP_REMOVED lines=8> */
.L_x_115:
[----:B0-----:R-:W0:Y:S01]  /*02e0*/  LDC R20, c[0x0][0x39c] ;  /* 0x0000e700ff147b82 */ /* 0x001e220000000800 */
[----:B------:R-:W-:-:S07]  /*02f0*/  VIADD R7, R24, 0x200 ;  /* 0x0000020018077836 */ /* 0x000fce0000000000 */
[----:B------:R-:W1:Y:S01]  /*0300*/  LDC.64 R22, c[0x0][0x390] ;  /* 0x0000e400ff167b82 */ /* 0x000e620000000a00 */
[-C--:B0-----:R-:W-:Y:S02]  /*0310*/  IMAD R19, R24, R20.reuse, UR9 ;  /* 0x0000000918137e24 */ /* 0x081fe4000f8e0214 */
[----:B------:R-:W-:Y:S02]  /*0320*/  IMAD R13, R7, R20, UR9 ;  /* 0x00000009070d7e24 */ /* 0x000fe4000f8e0214 */
[C---:B------:R-:W-:Y:S01]  /*0330*/  IMAD R9, R20.reuse, 0x100, R19 ;  /* 0x0000010014097824 */ /* 0x040fe200078e0213 */
[C---:B------:R-:W-:Y:S01]  /*0340*/  LEA R7, R20.reuse, R19, 0x7 ;  /* 0x0000001314077211 */ /* 0x040fe200078e38ff */
[C---:B------:R-:W-:Y:S01]  /*0350*/  IMAD R21, R20.reuse, 0x100, R13 ;  /* 0x0000010014157824 */ /* 0x040fe200078e020d */
[C---:B------:R-:W-:Y:S01]  /*0360*/  LEA R15, R20.reuse, R13, 0x7 ;  /* 0x0000000d140f7211 */ /* 0x040fe200078e38ff */
[----:B-1----:R-:W-:Y:S01]  /*0370*/  IMAD.WIDE R18, R19, 0x8, R22 ;  /* 0x0000000813127825 */ /* 0x002fe200078e0216 */
[----:B------:R-:W-:-:S03]  /*0380*/  LEA R11, R20, R9, 0x7 ;  /* 0x00000009140b7211 */ /* 0x000fc600078e38ff */
        /* <DEDUP_REMOVED lines=13> */
[C---:B------:R-:W-:Y:S01]  /*0460*/  IADD3 R27, PT, PT, R24.reuse, 0x400, RZ ;  /* 0x00000400181b7810 */ /* 0x040fe20007ffe0ff */
[----:B------:R-:W-:-:S02]  /*0470*/  IMAD R25, R24, 0x8, R5 ;  /* 0x0000000818197824 */ /* 0x000fc400078e0205 */
[----:B------:R-:W-:Y:S02]  /*0480*/  VIADD R29, R24, 0x600 ;  /* 0x00000600181d7836 */ /* 0x000fe40000000000 */
[----:B------:R-:W-:-:S04]  /*0490*/  IMAD R27, R27, R20, UR9 ;  /* 0x000000091b1b7e24 */ /* 0x000fc8000f8e0214 */
[C---:B------:R-:W-:Y:S01]  /*04a0*/  IMAD R28, R20.reuse, 0x100, R27 ;  /* 0x00000100141c7824 */ /* 0x040fe200078e021b */
[C---:B------:R-:W-:Y:S01]  /*04b0*/  LEA R26, R20.reuse, R27, 0x7 ;  /* 0x0000001b141a7211 */ /* 0x040fe200078e38ff */
[----:B--2---:R-:W-:Y:S04]  /*04c0*/  STS.64 [R25], R18 ;  /* 0x0000001219007388 */ /* 0x004fe80000000a00 */
[----:B---3--:R0:W-:Y:S04]  /*04d0*/  STS.64 [R25+0x800], R8 ;  /* 0x0008000819007388 */ /* 0x0081e80000000a00 */
[----:B----4-:R1:W-:Y:S01]  /*04e0*/  STS.64 [R25+0x400], R6 ;  /* 0x0004000619007388 */ /* 0x0103e20000000a00 */
[----:B0-----:R-:W-:Y:S01]  /*04f0*/  IMAD R9, R29, R20, UR9 ;  /* 0x000000091d097e24 */ /* 0x001fe2000f8e0214 */
[----:B------:R-:W-:-:S03]  /*0500*/  LEA R18, R20, R21, 0x7 ;  /* 0x0000001514127211 */ /* 0x000fc600078e38ff */
[C---:B------:R-:W-:Y:S01]  /*0510*/  IMAD R19, R20.reuse, 0x100, R9 ;  /* 0x0000010014137824 */ /* 0x040fe200078e0209 */
[C---:B------:R-:W-:Y:S01]  /*0520*/  LEA R29, R20.reuse, R9, 0x7 ;  /* 0x00000009141d7211 */ /* 0x040fe200078e38ff */
[----:B-1----:R-:W-:Y:S01]  /*0530*/  IMAD.WIDE R6, R27, 0x8, R22 ;  /* 0x000000081b067825 */ /* 0x002fe200078e0216 */
[C---:B------:R-:W-:Y:S01]  /*0540*/  LEA R21, R20.reuse, R28, 0x7 ;  /* 0x0000001c14157211 */ /* 0x040fe200078e38ff */
[----:B-----5:R0:W-:Y:S02]  /*0550*/  STS.64 [R25+0x1400], R14 ;  /* 0x0014000e19007388 */ /* 0x0201e40000000a00 */
[----:B------:R-:W-:Y:S02]  /*0560*/  IMAD R27, R20, 0x80, R19 ;  /* 0x00000080141b7824 */ /* 0x000fe400078e0213 */
[----:B------:R1:W-:Y:S01]  /*0570*/  STS.64 [R25+0xc00], R10 ;  /* 0x000c000a19007388 */ /* 0x0003e20000000a00 */
[----:B------:R-:W-:-:S03]  /*0580*/  IMAD.WIDE R8, R9, 0x8, R22 ;  /* 0x0000000809087825 */ /* 0x000fc600078e0216 */
[----:B------:R2:W-:Y:S01]  /*0590*/  STS.64 [R25+0x1000], R12 ;  /* 0x0010000c19007388 */ /* 0x0005e20000000a00 */
[----:B------:R-:W-:-:S03]  /*05a0*/  IMAD.WIDE R20, R21, 0x8, R22 ;  /* 0x0000000815147825 */ /* 0x000fc600078e0216 */
[----:B------:R3:W-:Y:S01]  /*05b0*/  STS.64 [R25+0x1800], R16 ;  /* 0x0018001019007388 */ /* 0x0007e20000000a00 */
[----:B0-----:R-:W-:-:S03]  /*05c0*/  IMAD.WIDE R14, R18, 0x8, R22 ;  /* 0x00000008120e7825 */ /* 0x001fc600078e0216 */
[----:B------:R-:W4:Y:S01]  /*05d0*/  LDG.E.64 R6, desc[UR10][R6.64] ;  /* 0x0000000a06067981 */ /* 0x000f22000c1e1b00 */
[----:B-1----:R-:W-:-:S03]  /*05e0*/  IMAD.WIDE R10, R26, 0x8, R22 ;  /* 0x000000081a0a7825 */ /* 0x002fc600078e0216 */
        /* <DEDUP_REMOVED lines=24> */
.L_x_114:
[----:B------:R-:W-:Y:S05]  /*0770*/  BSYNC.RECONVERGENT B1 ;  /* 0x0000000000017941 */ /* 0x000fea0003800200 */
.L_x_113:
[----:B------:R-:W-:Y:S01]  /*0780*/  IADD3 R3, PT, PT, -R24, R2, RZ ;  /* 0x0000000218037210 */ /* 0x000fe20007ffe1ff */
[----:B------:R-:W-:Y:S03]  /*0790*/  BSSY.RECONVERGENT B1, `(.L_x_116) ;  /* 0x0000029000017945 */ /* 0x000fe60003800200 */
[----:B------:R-:W-:-:S13]  /*07a0*/  ISETP.GT.AND P1, PT, R3, 0x200, PT ;  /* 0x000002000300780c */ /* 0x000fda0003f24270 */
[----:B------:R-:W-:Y:S05]  /*07b0*/  @!P1 BRA `(.L_x_117) ;  /* 0x0000000000989947 */ /* 0x000fea0003800000 */
[----:B0-----:R-:W0:Y:S01]  /*07c0*/  LDC R6, c[0x0][0x39c] ;  /* 0x0000e700ff067b82 */ /* 0x001e220000000800 */
[----:B------:R-:W-:-:S07]  /*07d0*/  VIADD R3, R24, 0x200 ;  /* 0x0000020018037836 */ /* 0x000fce0000000000 */
[----:B------:R-:W1:Y:S01]  /*07e0*/  LDC.64 R10, c[0x0][0x390] ;  /* 0x0000e400ff0a7b82 */ /* 0x000e620000000a00 */
[-C--:B0-----:R-:W-:Y:S02]  /*07f0*/  IMAD R9, R24, R6.reuse, UR9 ;  /* 0x0000000918097e24 */ /* 0x081fe4000f8e0206 */
[----:B------:R-:W-:-:S03]  /*0800*/  IMAD R3, R3, R6, UR9 ;  /* 0x0000000903037e24 */ /* 0x000fc6000f8e0206 */
[C---:B------:R-:W-:Y:S01]  /*0810*/  LEA R15, R6.reuse, R9, 0x8 ;  /* 0x00000009060f7211 */ /* 0x040fe200078e40ff */
[C---:B------:R-:W-:Y:S01]  /*0820*/  IMAD R19, R6.reuse, 0x80, R3 ;  /* 0x0000008006137824 */ /* 0x040fe200078e0203 */
[C---:B------:R-:W-:Y:S01]  /*0830*/  LEA R17, R6.reuse, R3, 0x8 ;  /* 0x0000000306117211 */ /* 0x040fe200078e40ff */
[----:B-1----:R-:W-:Y:S01]  /*0840*/  IMAD.WIDE R20, R3, 0x8, R10 ;  /* 0x0000000803147825 */ /* 0x002fe200078e020a */
        /* <DEDUP_REMOVED lines=19> */
[----:B------:R-:W-:Y:S02]  /*0980*/  PLOP3.LUT P0, PT, PT, PT, PT, 0x8, 0x80 ;  /* 0x000000000080781c */ /* 0x000fe40003f0e170 */
        /* <DEDUP_REMOVED lines=9> */
.L_x_117:
[----:B------:R-:W-:Y:S05]  /*0a20*/  BSYNC.RECONVERGENT B1 ;  /* 0x0000000000017941 */ /* 0x000fea0003800200 */
.L_x_116:
[----:B------:R-:W-:-:S13]  /*0a30*/  ISETP.LT.OR P0, PT, R24, R2, P0 ;  /* 0x000000021800720c */ /* 0x000fda0000701670 */
[----:B------:R-:W-:Y:S05]  /*0a40*/  @!P0 BRA `(.L_x_109) ;  /* 0x00000000004c8947 */ /* 0x000fea0003800000 */
[----:B01----:R-:W0:Y:S08]  /*0a50*/  LDC R6, c[0x0][0x39c] ;  /* 0x0000e700ff067b82 */ /* 0x003e300000000800 */
[----:B------:R-:W1:Y:S01]  /*0a60*/  LDC.64 R12, c[0x0][0x390] ;  /* 0x0000e400ff0c7b82 */ /* 0x000e620000000a00 */
[----:B0-----:R-:W-:-:S04]  /*0a70*/  IMAD R7, R24, R6, UR9 ;  /* 0x0000000918077e24 */ /* 0x001fc8000f8e0206 */
[C---:B------:R-:W-:Y:S01]  /*0a80*/  IMAD R11, R6.reuse, 0x100, R7 ;  /* 0x00000100060b7824 */ /* 0x040fe200078e0207 */
[----:B------:R-:W-:-:S04]  /*0a90*/  LEA R9, R6, R7, 0x7 ;  /* 0x0000000706097211 */ /* 0x000fc800078e38ff */
[----:B------:R-:W-:Y:S01]  /*0aa0*/  LEA R3, R6, R11, 0x7 ;  /* 0x0000000b06037211 */ /* 0x000fe200078e38ff */
[----:B-1----:R-:W-:-:S04]  /*0ab0*/  IMAD.WIDE R6, R7, 0x8, R12 ;  /* 0x0000000807067825 */ /* 0x002fc800078e020c */
[--C-:B------:R-:W-:Y:S02]  /*0ac0*/  IMAD.WIDE R8, R9, 0x8, R12.reuse ;  /* 0x0000000809087825 */ /* 0x100fe400078e020c */
[----:B------:R-:W2:Y:S02]  /*0ad0*/  LDG.E.64 R6, desc[UR10][R6.64] ;  /* 0x0000000a06067981 */ /* 0x000ea4000c1e1b00 */
[--C-:B------:R-:W-:Y:S02]  /*0ae0*/  IMAD.WIDE R10, R11, 0x8, R12.reuse ;  /* 0x000000080b0a7825 */ /* 0x100fe400078e020c */
[----:B------:R-:W3:Y:S02]  /*0af0*/  LDG.E.64 R8, desc[UR10][R8.64] ;  /* 0x0000000a08087981 */ /* 0x000ee4000c1e1b00 */
[----:B------:R-:W-:Y:S02]  /*0b00*/  IMAD.WIDE R12, R3, 0x8, R12 ;  /* 0x00000008030c7825 */ /* 0x000fe400078e020c */
[----:B------:R-:W4:Y:S04]  /*0b10*/  LDG.E.64 R10, desc[UR10][R10.64] ;  /* 0x0000000a0a0a7981 */ /* 0x000f28000c1e1b00 */
[----:B------:R-:W5:Y:S01]  /*0b20*/  LDG.E.64 R12, desc[UR10][R12.64] ;  /* 0x0000000a0c0c7981 */ /* 0x000f62000c1e1b00 */
[----:B------:R-:W-:-:S05]  /*0b30*/  IMAD R5, R24, 0x8, R5 ;  /* 0x0000000818057824 */ /* 0x000fca00078e0205 */
[----:B--2---:R2:W-:Y:S04]  /*0b40*/  STS.64 [R5], R6 ;  /* 0x0000000605007388 */ /* 0x0045e80000000a00 */
[----:B---3--:R2:W-:Y:S04]  /*0b50*/  STS.64 [R5+0x400], R8 ;  /* 0x0004000805007388 */ /* 0x0085e80000000a00 */
[----:B----4-:R2:W-:Y:S04]  /*0b60*/  STS.64 [R5+0x800], R10 ;  /* 0x0008000a05007388 */ /* 0x0105e80000000a00 */
[----:B-----5:R2:W-:Y:S02]  /*0b70*/  STS.64 [R5+0xc00], R12 ;  /* 0x000c000c05007388 */ /* 0x0205e40000000a00 */
.L_x_109:
[----:B------:R-:W-:Y:S05]  /*0b80*/  BSYNC.RECONVERGENT B0 ;  /* 0x0000000000007941 */ /* 0x000fea0003800200 */
.L_x_108:
[----:B01----:R-:W0:Y:S08]  /*0b90*/  LDC R3, c[0x0][0x39c] ;  /* 0x0000e700ff037b82 */ /* 0x003e300000000800 */
[----:B------:R-:W-:Y:S01]  /*0ba0*/  BAR.SYNC.DEFER_BLOCKING 0x0 ;  /* 0x0000000000007b1d */ /* 0x000fe20000010000 */
[----:B0-----:R-:W-:-:S04]  /*0bb0*/  ISETP.GE.AND P0, PT, R4, R3, PT ;  /* 0x000000030400720c */ /* 0x001fc80003f06270 */
[----:B------:R-:W-:-:S13]  /*0bc0*/  ISETP.LT.OR P0, PT, R0, 0x1, P0 ;  /* 0x000000010000780c */ /* 0x000fda0000701670 */
[----:B------:R-:W-:Y:S05]  /*0bd0*/  @P0 EXIT ;  /* 0x000000000000094d */ /* 0x000fea0003800000 */
[----:B------:R-:W-:-:S13]  /*0be0*/  ISETP.GE.AND P0, PT, R2, 0x1, PT ;  /* 0x000000010200780c */ /* 0x000fda0003f06270 */
[----:B------:R-:W-:Y:S05]  /*0bf0*/  @!P0 BRA `(.L_x_118) ;  /* 0x00000008007c8947 */ /* 0x000fea0003800000 */
[----:B------:R-:W0:Y:S01]  /*0c00*/  LDCU.64 UR6, c[0x0][0x388] ;  /* 0x00007100ff0677ac */ /* 0x000e220008000a00 */
[C---:B------:R-:W-:Y:S02]  /*0c10*/  LOP3.LUT R3, R2.reuse, 0x7ffffff8, RZ, 0xc0, !PT ;  /* 0x7ffffff802037812 */ /* 0x040fe400078ec0ff */
[----:B------:R-:W-:Y:S01]  /*0c20*/  LOP3.LUT R2, R2, 0x7, RZ, 0xc0, !PT ;  /* 0x0000000702027812 */ /* 0x000fe200078ec0ff */
[----:B------:R-:W-:Y:S01]  /*0c30*/  UMOV UR4, URZ ;  /* 0x000000ff00047c82 */ /* 0x000fe20008000000 */
[----:B------:R-:W-:Y:S01]  /*0c40*/  IADD3 R0, PT, PT, -R3, RZ, RZ ;  /* 0x000000ff03007210 */ /* 0x000fe20007ffe1ff */
[----:B0-----:R-:W-:-:S04]  /*0c50*/  ULEA UR6, UP0, UR9, UR6, 0x3 ;  /* 0x0000000609067291 */ /* 0x001fc8000f8018ff */
[----:B------:R-:W-:-:S12]  /*0c60*/  ULEA.HI.X UR7, UR9, UR7, URZ, 0x3, UP0 ;  /* 0x0000000709077291 */ /* 0x000fd800080f1cff */
.L_x_123:
[----:B0-2---:R-:W0:Y:S01]  /*0c70*/  LDC.64 R6, c[0x0][0x388] ;  /* 0x0000e200ff067b82 */ /* 0x005e220000000a00 */
[----:B------:R-:W-:Y:S01]  /*0c80*/  MOV R16, UR6 ;  /* 0x0000000600107c02 */ /* 0x000fe20008000f00 */
[----:B------:R-:W-:-:S06]  /*0c90*/  IMAD.U32 R17, RZ, RZ, UR7 ;  /* 0x00000007ff117e24 */ /* 0x000fcc000f8e00ff */
[----:B------:R-:W5:Y:S01]  /*0ca0*/  LDG.E.64 R16, desc[UR10][R16.64] ;  /* 0x0000000a10107981 */ /* 0x000f62000c1e1b00 */
[----:B------:R-:W1:Y:S01]  /*0cb0*/  LDC R5, c[0x0][0x3a0] ;  /* 0x0000e800ff057b82 */ /* 0x000e620000000800 */
[----:B0-----:R-:W-:-:S06]  /*0cc0*/  IMAD.WIDE R6, R4, 0x8, R6 ;  /* 0x0000000804067825 */ /* 0x001fcc00078e0206 */
[----:B------:R-:W5:Y:S01]  /*0cd0*/  LDG.E.64 R6, desc[UR10][R6.64] ;  /* 0x0000000a06067981 */ /* 0x000f62000c1e1b00 */
[----:B-1----:R-:W-:Y:S01]  /*0ce0*/  ISETP.GE.U32.AND P0, PT, R5, 0x8, PT ;  /* 0x000000080500780c */ /* 0x002fe20003f06070 */
[----:B------:R-:W-:Y:S01]  /*0cf0*/  HFMA2 R25, -RZ, RZ, 0, 0 ;  /* 0x00000000ff197431 */ /* 0x000fe200000001ff */
[----:B------:R-:W-:-:S11]  /*0d00*/  CS2R R20, SRZ ;  /* 0x0000000000147805 */ /* 0x000fd6000001ff00 */
[----:B------:R-:W-:Y:S05]  /*0d10*/  @!P0 BRA `(.L_x_119) ;  /* 0x0000000000ec8947 */ /* 0x000fea0003800000 */
[----:B------:R-:W0:Y:S01]  /*0d20*/  S2UR UR8, SR_CgaCtaId ;  /* 0x00000000000879c3 */ /* 0x000e220000008800 */
[----:B------:R-:W-:Y:S01]  /*0d30*/  UMOV UR5, 0x400 ;  /* 0x0000040000057882 */ /* 0x000fe20000000000 */
[----:B------:R-:W-:Y:S01]  /*0d40*/  MOV R13, R4 ;  /* 0x00000004000d7202 */ /* 0x000fe20000000f00 */
[----:B------:R-:W-:Y:S01]  /*0d50*/  IMAD.MOV.U32 R14, RZ, RZ, R0 ;  /* 0x000000ffff0e7224 */ /* 0x000fe200078e0000 */
[----:B------:R-:W-:-:S04]  /*0d60*/  CS2R R20, SRZ ;  /* 0x0000000000147805 */ /* 0x000fc8000001ff00 */
[----:B------:R-:W1:Y:S08]  /*0d70*/  LDC R12, c[0x0][0x39c] ;  /* 0x0000e700ff0c7b82 */ /* 0x000e700000000800 */
[----:B------:R-:W2:Y:S01]  /*0d80*/  LDC.64 R18, c[0x0][0x390] ;  /* 0x0000e400ff127b82 */ /* 0x000ea20000000a00 */
[----:B0-----:R-:W-:-:S04]  /*0d90*/  ULEA UR5, UR8, UR5, 0x18 ;  /* 0x0000000508057291 */ /* 0x001fc8000f8ec0ff */
[----:B------:R-:W-:-:S12]  /*0da0*/  UIADD3 UR5, UPT, UPT, UR5, 0x20, URZ ;  /* 0x0000002005057890 */ /* 0x000fd8000fffe0ff */
.L_x_120:
[----:B--2---:R-:W-:-:S05]  /*0db0*/  IMAD.WIDE R10, R13, 0x8, R18 ;  /* 0x000000080d0a7825 */ /* 0x004fca00078e0212 */
[----:B------:R0:W2:Y:S01]  /*0dc0*/  LDG.E.64 R28, desc[UR10][R10.64] ;  /* 0x0000000a0a1c7981 */ /* 0x0000a2000c1e1b00 */
[----:B-1----:R-:W-:-:S05]  /*0dd0*/  IMAD.WIDE R22, R12, 0x8, R10 ;  /* 0x000000080c167825 */ /* 0x002fca00078e020a */
[----:B------:R-:W3:Y:S01]  /*0de0*/  LDG.E.64 R26, desc[UR10][R22.64] ;  /* 0x0000000a161a7981 */ /* 0x000ee2000c1e1b00 */
[----:B------:R-:W-:-:S03]  /*0df0*/  IMAD.WIDE R24, R12, 0x8, R22 ;  /* 0x000000080c187825 */ /* 0x000fc600078e0216 */
[----:B0-----:R-:W0:Y:S04]  /*0e00*/  LDS.128 R8, [UR5+-0x20] ;  /* 0xffffe005ff087984 */ /* 0x001e280008000c00 */
[----:B------:R1:W4:Y:S02]  /*0e10*/  LDG.E.64 R22, desc[UR10][R24.64] ;  /* 0x0000000a18167981 */ /* 0x000324000c1e1b00 */
[----:B-1----:R-:W-:Y:S01]  /*0e20*/  IMAD.WIDE R24, R12, 0x8, R24 ;  /* 0x000000080c187825 */ /* 0x002fe200078e0218 */
[C---:B0----5:R-:W-:Y:S02]  /*0e30*/  DADD R8, -R16.reuse, R8 ;  /* 0x0000000010087229 */ /* 0x061fe40000000108 */
[----:B------:R-:W-:Y:S02]  /*0e40*/  DADD R10, -R16, R10 ;  /* 0x00000000100a7229 */ /* 0x000fe4000000010a */
[----:B--2---:R-:W-:-:S08]  /*0e50*/  DADD R28, -R6, R28 ;  /* 0x00000000061c7229 */ /* 0x004fd0000000011c */
[----:B------:R-:W-:Y:S01]  /*0e60*/  DFMA R28, R8, R28, R20 ;  /* 0x0000001c081c722b */ /* 0x000fe20000000014 */
[----:B------:R-:W2:Y:S01]  /*0e70*/  LDG.E.64 R20, desc[UR10][R24.64] ;  /* 0x0000000a18147981 */ /* 0x000ea2000c1e1b00 */
[----:B---3--:R-:W-:-:S08]  /*0e80*/  DADD R26, -R6, R26 ;  /* 0x00000000061a7229 */ /* 0x008fd0000000011a */
[----:B------:R-:W-:Y:S01]  /*0e90*/  DFMA R28, R10, R26, R28 ;  /* 0x0000001a0a1c722b */ /* 0x000fe2000000001c */
[----:B------:R-:W0:Y:S01]  /*0ea0*/  LDS.128 R8, [UR5+-0x10] ;  /* 0xfffff005ff087984 */ /* 0x000e220008000c00 */
[----:B----4-:R-:W-:Y:S01]  /*0eb0*/  DADD R26, -R6, R22 ;  /* 0x00000000061a7229 */ /* 0x010fe20000000116 */
[----:B------:R-:W-:Y:S01]  /*0ec0*/  IMAD.WIDE R22, R12, 0x8, R24 ;  /* 0x000000080c167825 */ /* 0x000fe200078e0218 */
[----:B0-----:R-:W-:-:S08]  /*0ed0*/  DADD R8, -R16, R8 ;  /* 0x0000000010087229 */ /* 0x001fd00000000108 */
[----:B------:R-:W-:Y:S01]  /*0ee0*/  DFMA R28, R8, R26, R28 ;  /* 0x0000001a081c722b */ /* 0x000fe2000000001c */
[----:B------:R0:W3:Y:S02]  /*0ef0*/  LDG.E.64 R26, desc[UR10][R22.64] ;  /* 0x0000000a161a7981 */ /* 0x0000e4000c1e1b00 */
[----:B0-----:R-:W-:-:S05]  /*0f00*/  IMAD.WIDE R22, R12, 0x8, R22 ;  /* 0x000000080c167825 */ /* 0x001fca00078e0216 */
[----:B------:R-:W4:Y:S01]  /*0f10*/  LDG.E.64 R24, desc[UR10][R22.64] ;  /* 0x0000000a16187981 */ /* 0x000f22000c1e1b00 */
[----:B------:R-:W-:Y:S02]  /*0f20*/  DADD R10, -R16, R10 ;  /* 0x00000000100a7229 */ /* 0x000fe4000000010a */
[----:B--2---:R-:W-:Y:S01]  /*0f30*/  DADD R8, -R6, R20 ;  /* 0x0000000006087229 */ /* 0x004fe20000000114 */
[----:B------:R-:W-:-:S05]  /*0f40*/  IMAD.WIDE R20, R12, 0x8, R22 ;  /* 0x000000080c147825 */ /* 0x000fca00078e0216 */
[----:B------:R0:W2:Y:S02]  /*0f50*/  LDG.E.64 R22, desc[UR10][R20.64] ;  /* 0x0000000a14167981 */ /* 0x0000a4000c1e1b00 */
[----:B0-----:R-:W-:-:S06]  /*0f60*/  IMAD.WIDE R20, R12, 0x8, R20 ;  /* 0x000000080c147825 */ /* 0x001fcc00078e0214 */
[----:B------:R-:W2:Y:S01]  /*0f70*/  LDG.E.64 R20, desc[UR10][R20.64] ;  /* 0x0000000a14147981 */ /* 0x000ea2000c1e1b00 */
[----:B------:R-:W-:-:S03]  /*0f80*/  DFMA R28, R10, R8, R28 ;  /* 0x000000080a1c722b */ /* 0x000fc6000000001c */
[----:B------:R-:W0:Y:S01]  /*0f90*/  LDS.128 R8, [UR5] ;  /* 0x00000005ff087984 */ /* 0x000e220008000c00 */
[----:B---3--:R-:W-:Y:S02]  /*0fa0*/  DADD R26, -R6, R26 ;  /* 0x00000000061a7229 */ /* 0x008fe4000000011a */
[C---:B0-----:R-:W-:Y:S02]  /*0fb0*/  DADD R8, -R16.reuse, R8 ;  /* 0x0000000010087229 */ /* 0x041fe40000000108 */
[----:B------:R-:W-:-:S06]  /*0fc0*/  DADD R10, -R16, R10 ;  /* 0x00000000100a7229 */ /* 0x000fcc000000010a */
[----:B------:R-:W-:Y:S02]  /*0fd0*/  DFMA R8, R8, R26, R28 ;  /* 0x0000001a0808722b */ /* 0x000fe4000000001c */
[----:B----4-:R-:W-:-:S08]  /*0fe0*/  DADD R24, -R6, R24 ;  /* 0x0000000006187229 */ /* 0x010fd00000000118 */
[----:B------:R-:W-:Y:S01]  /*0ff0*/  DFMA R24, R10, R24, R8 ;  /* 0x000000180a18722b */ /* 0x000fe20000000008 */
[----:B------:R-:W0:Y:S01]  /*1000*/  LDS.128 R8, [UR5+0x10] ;  /* 0x00001005ff087984 */ /* 0x000e220008000c00 */
[----:B------:R-:W-:-:S04]  /*1010*/  IADD3 R14, PT, PT, R14, 0x8, RZ ;  /* 0x000000080e0e7810 */ /* 0x000fc80007ffe0ff */
[----:B------:R-:W-:Y:S01]  /*1020*/  ISETP.NE.AND P0, PT, R14, RZ, PT ;  /* 0x000000ff0e00720c */ /* 0x000fe20003f05270 */
[----:B------:R-:W-:Y:S01]  /*1030*/  UIADD3 UR5, UPT, UPT, UR5, 0x40, URZ ;  /* 0x0000004005057890 */ /* 0x000fe2000fffe0ff */
[----:B------:R-:W-:Y:S01]  /*1040*/  LEA R13, R12, R13, 0x3 ;  /* 0x0000000d0c0d7211 */ /* 0x000fe200078e18ff */
[C---:B0-----:R-:W-:Y:S02]  /*1050*/  DADD R8, -R16.reuse, R8 ;  /* 0x0000000010087229 */ /* 0x041fe40000000108 */
[----:B------:R-:W-:Y:S02]  /*1060*/  DADD R10, -R16, R10 ;  /* 0x00000000100a7229 */ /* 0x000fe4000000010a */
[----:B--2---:R-:W-:-:S08]  /*1070*/  DADD R22, -R6, R22 ;  /* 0x0000000006167229 */ /* 0x004fd00000000116 */
[----:B------:R-:W-:Y:S02]  /*1080*/  DFMA R8, R8, R22, R24 ;  /* 0x000000160808722b */ /* 0x000fe40000000018 */
[----:B------:R-:W-:-:S08]  /*1090*/  DADD R20, -R6, R20 ;  /* 0x0000000006147229 */ /* 0x000fd00000000114 */
[----:B------:R-:W-:Y:S01]  /*10a0*/  DFMA R20, R10, R20, R8 ;  /* 0x000000140a14722b */ /* 0x000fe20000000008 */
[----:B------:R-:W-:Y:S10]  /*10b0*/  @P0 BRA `(.L_x_120) ;  /* 0xfffffffc003c0947 */ /* 0x000ff4000383ffff */
[----:B------:R-:W-:-:S07]  /*10c0*/  IMAD.MOV.U32 R25, RZ, RZ, R3 ;  /* 0x000000ffff197224 */ /* 0x000fce00078e0003 */
.L_x_119:
[----:B------:R-:W-:-:S13]  /*10d0*/  ISETP.NE.AND P0, PT, R2, RZ, PT ;  /* 0x000000ff0200720c */ /* 0x000fda0003f05270 */
[----:B------:R-:W-:Y:S05]  /*10e0*/  @!P0 BRA `(.L_x_121) ;  /* 0x0000000400148947 */ /* 0x000fea0003800000 */
[----:B------:R-:W-:-:S04]  /*10f0*/  IADD3 R8, PT, PT, R2, -0x1, RZ ;  /* 0xffffffff02087810 */ /* 0x000fc80007ffe0ff */
[----:B------:R-:W-:-:S13]  /*1100*/  ISETP.GE.U32.AND P0, PT, R8, 0x3, PT ;  /* 0x000000030800780c */ /* 0x000fda0003f06070 */
[----:B------:R-:W-:Y:S05]  /*1110*/  @!P0 BRA `(.L_x_122) ;  /* 0x0000000000788947 */ /* 0x000fea0003800000 */
[----:B------:R-:W0:Y:S08]  /*1120*/  LDC R23, c[0x0][0x39c] ;  /* 0x0000e700ff177b82 */ /* 0x000e300000000800 */
[----:B------:R-:W1:Y:S01]  /*1130*/  LDC.64 R8, c[0x0][0x390] ;  /* 0x0000e400ff087b82 */ /* 0x000e620000000a00 */
[----:B0-----:R-:W-:-:S04]  /*1140*/  IMAD R11, R25, R23, R4 ;  /* 0x00000017190b7224 */ /* 0x001fc800078e0204 */
[----:B-1----:R-:W-:-:S05]  /*1150*/  IMAD.WIDE R8, R11, 0x8, R8 ;  /* 0x000000080b087825 */ /* 0x002fca00078e0208 */
[----:B------:R0:W2:Y:S01]  /*1160*/  LDG.E.64 R12, desc[UR10][R8.64] ;  /* 0x0000000a080c7981 */ /* 0x0000a2000c1e1b00 */
[----:B------:R-:W-:-:S05]  /*1170*/  IMAD.WIDE R14, R23, 0x8, R8 ;  /* 0x00000008170e7825 */ /* 0x000fca00078e0208 */
[----:B------:R-:W3:Y:S01]  /*1180*/  LDG.E.64 R26, desc[UR10][R14.64] ;  /* 0x0000000a0e1a7981 */ /* 0x000ee2000c1e1b00 */
[----:B------:R-:W-:-:S05]  /*1190*/  IMAD.WIDE R28, R23, 0x8, R14 ;  /* 0x00000008171c7825 */ /* 0x000fca00078e020e */
[----:B------:R-:W4:Y:S01]  /*11a0*/  LDG.E.64 R18, desc[UR10][R28.64] ;  /* 0x0000000a1c127981 */ /* 0x000f22000c1e1b00 */
[----:B------:R-:W-:-:S06]  /*11b0*/  IMAD.WIDE R22, R23, 0x8, R28 ;  /* 0x0000000817167825 */ /* 0x000fcc00078e021c */
[----:B------:R-:W4:Y:S01]  /*11c0*/  LDG.E.64 R22, desc[UR10][R22.64] ;  /* 0x0000000a16167981 */ /* 0x000f22000c1e1b00 */
[----:B------:R-:W-:Y:S01]  /*11d0*/  MOV R10, 0x400 ;  /* 0x00000400000a7802 */ /* 0x000fe20000000f00 */
[----:B------:R-:W1:Y:S03]  /*11e0*/  S2R R11, SR_CgaCtaId ;  /* 0x00000000000b7919 */ /* 0x000e660000008800 */
[----:B-1----:R-:W-:-:S04]  /*11f0*/  LEA R10, R11, R10, 0x18 ;  /* 0x0000000a0b0a7211 */ /* 0x002fc800078ec0ff */
[C---:B------:R-:W-:Y:S01]  /*1200*/  LEA R24, R25.reuse, R10, 0x3 ;  /* 0x0000000a19187211 */ /* 0x040fe200078e18ff */
[----:B------:R-:W-:-:S04]  /*1210*/  VIADD R25, R25, 0x4 ;  /* 0x0000000419197836 */ /* 0x000fc80000000000 */
[----:B0-----:R-:W0:Y:S02]  /*1220*/  LDS.128 R8, [R24] ;  /* 0x0000000018087984 */ /* 0x001e240000000c00 */
[C---:B0----5:R-:W-:Y:S02]  /*1230*/  DADD R8, -R16.reuse, R8 ;  /* 0x0000000010087229 */ /* 0x061fe40000000108 */
[----:B------:R-:W-:Y:S02]  /*1240*/  DADD R10, -R16, R10 ;  /* 0x00000000100a7229 */ /* 0x000fe4000000010a */
[C---:B--2---:R-:W-:Y:S02]  /*1250*/  DADD R12, -R6.reuse, R12 ;  /* 0x00000000060c7229 */ /* 0x044fe4000000010c */
[----:B---3--:R-:W-:-:S06]  /*1260*/  DADD R26, -R6, R26 ;  /* 0x00000000061a7229 */ /* 0x008fcc000000011a */
[----:B------:R-:W-:Y:S02]  /*1270*/  DFMA R20, R8, R12, R20 ;  /* 0x0000000c0814722b */ /* 0x000fe40000000014 */
[----:B------:R-:W0:Y:S01]  /*1280*/  LDS.128 R12, [R24+0x10] ;  /* 0x00001000180c7984 */ /* 0x000e220000000c00 */
[----:B----4-:R-:W-:-:S05]  /*1290*/  DADD R18, -R6, R18 ;  /* 0x0000000006127229 */ /* 0x010fca0000000112 */
[----:B------:R-:W-:Y:S02]  /*12a0*/  DFMA R10, R10, R26, R20 ;  /* 0x0000001a0a0a722b */ /* 0x000fe40000000014 */
[----:B------:R-:W-:Y:S02]  /*12b0*/  DADD R22, -R6, R22 ;  /* 0x0000000006167229 */ /* 0x000fe40000000116 */
[C---:B0-----:R-:W-:Y:S02]  /*12c0*/  DADD R12, -R16.reuse, R12 ;  /* 0x00000000100c7229 */ /* 0x041fe4000000010c */
[----:B------:R-:W-:-:S06]  /*12d0*/  DADD R14, -R16, R14 ;  /* 0x00000000100e7229 */ /* 0x000fcc000000010e */
[----:B------:R-:W-:-:S08]  /*12e0*/  DFMA R10, R12, R18, R10 ;  /* 0x000000120c0a722b */ /* 0x000fd0000000000a */
[----:B------:R-:W-:-:S11]  /*12f0*/  DFMA R20, R14, R22, R10 ;  /* 0x000000160e14722b */ /* 0x000fd6000000000a */
.L_x_122:
[----:B------:R-:W-:-:S13]  /*1300*/  LOP3.LUT P0, R8, R5, 0x3, RZ, 0xc0, !PT ;  /* 0x0000000305087812 */ /* 0x000fda000780c0ff */
[----:B------:R-:W-:Y:S05]  /*1310*/  @!P0 BRA `(.L_x_121) ;  /* 0x0000000000888947 */ /* 0x000fea0003800000 */
[----:B------:R-:W-:Y:S02]  /*1320*/  ISETP.NE.AND P0, PT, R8, 0x1, PT ;  /* 0x000000010800780c */ /* 0x000fe40003f05270 */
[----:B------:R-:W-:-:S11]  /*1330*/  LOP3.LUT P1, RZ, R5, 0x1, RZ, 0xc0, !PT ;  /* 0x0000000105ff7812 */ /* 0x000fd6000782c0ff */
[----:B------:R-:W0:Y:S01]  /*1340*/  @P0 S2R R11, SR_CgaCtaId ;  /* 0x00000000000b0919 */ /* 0x000e220000008800 */
[----:B------:R-:W1:Y:S01]  /*1350*/  @P0 LDC R15, c[0x0][0x39c] ;  /* 0x0000e700ff0f0b82 */ /* 0x000e620000000800 */
[----:B------:R-:W-:-:S07]  /*1360*/  @P0 MOV R10, 0x400 ;  /* 0x00000400000a0802 */ /* 0x000fce0000000f00 */
[----:B------:R-:W2:Y:S08]  /*1370*/  @P0 LDC.64 R22, c[0x0][0x390] ;  /* 0x0000e400ff160b82 */ /* 0x000eb00000000a00 */
[----:B------:R-:W3:Y:S08]  /*1380*/  @P1 LDC R5, c[0x0][0x39c] ;  /* 0x0000e700ff051b82 */ /* 0x000ef00000000800 */
[----:B------:R-:W4:Y:S01]  /*1390*/  @P1 LDC.64 R8, c[0x0][0x390] ;  /* 0x0000e400ff081b82 */ /* 0x000f220000000a00 */
[----:B-1----:R-:W-:Y:S01]  /*13a0*/  @P0 IMAD R13, R25, R15, R4 ;  /* 0x0000000f190d0224 */ /* 0x002fe200078e0204 */
[----:B0-----:R-:W-:-:S03]  /*13b0*/  @P0 LEA R10, R11, R10, 0x18 ;  /* 0x0000000a0b0a0211 */ /* 0x001fc600078ec0ff */
[----:B--2---:R-:W-:Y:S01]  /*13c0*/  @P0 IMAD.WIDE R22, R13, 0x8, R22 ;  /* 0x000000080d160825 */ /* 0x004fe200078e0216 */
[----:B------:R-:W-:-:S04]  /*13d0*/  @P0 LEA R24, R25, R10, 0x3 ;  /* 0x0000000a19180211 */ /* 0x000fc800078e18ff */
[----:B------:R0:W2:Y:S01]  /*13e0*/  @P0 LDG.E.64 R12, desc[UR10][R22.64] ;  /* 0x0000000a160c0981 */ /* 0x0000a2000c1e1b00 */
[----:B------:R-:W-:Y:S01]  /*13f0*/  @P0 IADD3 R25, PT, PT, R25, 0x2, RZ ;  /* 0x0000000219190810 */ /* 0x000fe20007ffe0ff */
[----:B------:R-:W-:-:S04]  /*1400*/  @P0 IMAD.WIDE R14, R15, 0x8, R22 ;  /* 0x000000080f0e0825 */ /* 0x000fc800078e0216 */
[----:B---3--:R-:W-:Y:S02]  /*1410*/  @P1 IMAD R5, R25, R5, R4 ;  /* 0x0000000519051224 */ /* 0x008fe400078e0204 */
[----:B------:R-:W3:Y:S02]  /*1420*/  @P0 LDG.E.64 R14, desc[UR10][R14.64] ;  /* 0x0000000a0e0e0981 */ /* 0x000ee4000c1e1b00 */
[----:B----4-:R-:W-:Y:S01]  /*1430*/  @P1 IMAD.WIDE R18, R5, 0x8, R8 ;  /* 0x0000000805121825 */ /* 0x010fe200078e0208 */
[----:B------:R-:W1:Y:S01]  /*1440*/  @P1 S2R R26, SR_CgaCtaId ;  /* 0x00000000001a1919 */ /* 0x000e620000008800 */
[----:B------:R-:W-:Y:S01]  /*1450*/  @P1 MOV R5, 0x400 ;  /* 0x0000040000051802 */ /* 0x000fe20000000f00 */
[----:B------:R-:W4:Y:S04]  /*1460*/  @P0 LDS.128 R8, [R24] ;  /* 0x0000000018080984 */ /* 0x000f280000000c00 */
[----:B------:R-:W3:Y:S01]  /*1470*/  @P1 LDG.E.64 R18, desc[UR10][R18.64] ;  /* 0x0000000a12121981 */ /* 0x000ee2000c1e1b00 */
[----:B-1----:R-:W-:-:S05]  /*1480*/  @P1 LEA R26, R26, R5, 0x18 ;  /* 0x000000051a1a1211 */ /* 0x002fca00078ec0ff */
[----:B------:R-:W-:-:S05]  /*1490*/  @P1 IMAD R5, R25, 0x8, R26 ;  /* 0x0000000819051824 */ /* 0x000fca00078e021a */
[----:B0-----:R-:W0:Y:S01]  /*14a0*/  @P1 LDS.64 R22, [R5] ;  /* 0x0000000005161984 */ /* 0x001e220000000a00 */
[C---:B----45:R-:W-:Y:S02]  /*14b0*/  @P0 DADD R8, -R16.reuse, R8 ;  /* 0x0000000010080229 */ /* 0x070fe40000000108 */
[C---:B------:R-:W-:Y:S02]  /*14c0*/  @P0 DADD R10, -R16.reuse, R10 ;  /* 0x00000000100a0229 */ /* 0x040fe4000000010a */
[----:B0-----:R-:W-:Y:S02]  /*14d0*/  @P1 DADD R22, -R16, R22 ;  /* 0x0000000010161229 */ /* 0x001fe40000000116 */
[----:B--2---:R-:W-:-:S08]  /*14e0*/  @P0 DADD R12, -R6, R12 ;  /* 0x00000000060c0229 */ /* 0x004fd0000000010c */
[----:B------:R-:W-:Y:S02]  /*14f0*/  @P0 DFMA R8, R8, R12, R20 ;  /* 0x0000000c0808022b */ /* 0x000fe40000000014 */
[----:B---3--:R-:W-:-:S08]  /*1500*/  @P0 DADD R14, -R6, R14 ;  /* 0x00000000060e0229 */ /* 0x008fd0000000010e */
[----:B------:R-:W-:Y:S02]  /*1510*/  @P0 DFMA R20, R10, R14, R8 ;  /* 0x0000000e0a14022b */ /* 0x000fe40000000008 */
[----:B------:R-:W-:-:S08]  /*1520*/  @P1 DADD R18, -R6, R18 ;  /* 0x0000000006121229 */ /* 0x000fd00000000112 */
[----:B------:R-:W-:-:S11]  /*1530*/  @P1 DFMA R20, R22, R18, R20 ;  /* 0x000000121614122b */ /* 0x000fd60000000014 */
.L_x_121:
[----:B------:R-:W0:Y:S01]  /*1540*/  LDC.64 R8, c[0x0][0x398] ;  /* 0x0000e600ff087b82 */ /* 0x000e220000000a00 */
[----:B------:R-:W-:-:S07]  /*1550*/  UIADD3 UR4, UPT, UPT, UR4, 0x1, URZ ;  /* 0x0000000104047890 */ /* 0x000fce000fffe0ff */
[----:B-----5:R-:W1:Y:S01]  /*1560*/  LDC.64 R6, c[0x0][0x380] ;  /* 0x0000e000ff067b82 */ /* 0x020e620000000a00 */
[----:B0-----:R-:W-:Y:S01]  /*1570*/  IMAD R5, R9, UR9, R4 ;  /* 0x0000000909057c24 */ /* 0x001fe2000f8e0204 */
[----:B------:R-:W-:-:S04]  /*1580*/  IADD3 R4, PT, PT, R4, 0x1, RZ ;  /* 0x0000000104047810 */ /* 0x000fc80007ffe0ff */
[----:B------:R-:W-:Y:S01]  /*1590*/  ISETP.GE.AND P0, PT, R4, R9, PT ;  /* 0x000000090400720c */ /* 0x000fe20003f06270 */
[----:B-1----:R-:W-:-:S03]  /*15a0*/  IMAD.WIDE R6, R5, 0x8, R6 ;  /* 0x0000000805067825 */ /* 0x002fc600078e0206 */
[----:B------:R-:W-:Y:S02]  /*15b0*/  ISETP.LE.OR P0, PT, R8, UR4, P0 ;  /* 0x0000000408007c0c */ /* 0x000fe40008703670 */
[----:B------:R0:W-:Y:S11]  /*15c0*/  STG.E.64 desc[UR10][R6.64], R20 ;  /* 0x0000001406007986 */ /* 0x0001f6000c101b0a */
[----:B------:R-:W-:Y:S05]  /*15d0*/  @P0 EXIT ;  /* 0x000000000000094d */ /* 0x000fea0003800000 */
[----:B------:R-:W-:Y:S05]  /*15e0*/  BRA `(.L_x_123) ;  /* 0xfffffff400a07947 */ /* 0x000fea000383ffff */
.L_x_118:
[----:B------:R-:W-:Y:S01]  /*15f0*/  IADD3 R2, PT, PT, R0, -0x1, RZ ;  /* 0xffffffff00027810 */ /* 0x000fe20007ffe0ff */
[----:B------:R-:W-:Y:S01]  /*1600*/  BSSY.RECONVERGENT B1, `(.L_x_124) ;  /* 0x0000059000017945 */ /* 0x000fe20003800200 */
[----:B------:R-:W-:-:S04]  /*1610*/  LOP3.LUT R0, RZ, R4, RZ, 0x33, !PT ;  /* 0x00000004ff007212 */ /* 0x000fc800078e33ff */
[----:B------:R-:W-:-:S04]  /*1620*/  VIADDMNMX.U32 R0, R0, R3, R2, PT ;  /* 0x0000000300007246 */ /* 0x000fc80003800002 */
[C---:B------:R-:W-:Y:S01]  /*1630*/  ISETP.GE.U32.AND P0, PT, R0.reuse, 0x3, PT ;  /* 0x000000030000780c */ /* 0x040fe20003f06070 */
[----:B------:R-:W-:-:S05]  /*1640*/  VIADD R2, R0, 0x1 ;  /* 0x0000000100027836 */ /* 0x000fca0000000000 */
[----:B------:R-:W-:-:S07]  /*1650*/  LOP3.LUT R0, R2, 0x3, RZ, 0xc0, !PT ;  /* 0x0000000302007812 */ /* 0x000fce00078ec0ff */
[----:B------:R-:W-:Y:S05]  /*1660*/  @!P0 BRA `(.L_x_125) ;  /* 0x0000000400488947 */ /* 0x000fea0003800000 */
[----:B------:R-:W-:Y:S01]  /*1670*/  LOP3.LUT R2, R2, 0xfffffffc, RZ, 0xc0, !PT ;  /* 0xfffffffc02027812 */ /* 0x000fe200078ec0ff */
[----:B------:R-:W-:Y:S01]  /*1680*/  BSSY.RELIABLE B0, `(.L_x_126) ;  /* 0x0000045000007945 */ /* 0x000fe20003800100 */
[----:B--2---:R-:W-:Y:S02]  /*1690*/  MOV R5, RZ ;  /* 0x000000ff00057202 */ /* 0x004fe40000000f00 */
[----:B------:R-:W-:-:S13]  /*16a0*/  ISETP.GT.AND P0, PT, R2, RZ, PT ;  /* 0x000000ff0200720c */ /* 0x000fda0003f04270 */
[----:B------:R-:W-:Y:S05]  /*16b0*/  @!P0 BRA `(.L_x_127) ;  /* 0x0000000400048947 */ /* 0x000fea0003800000 */
[----:B------:R-:W-:Y:S01]  /*16c0*/  IADD3 R6, PT, PT, R2, -R5, RZ ;  /* 0x8000000502067210 */ /* 0x000fe20007ffe0ff */
[----:B------:R-:W-:Y:S01]  /*16d0*/  BSSY.RECONVERGENT B2, `(.L_x_128) ;  /* 0x0000026000027945 */ /* 0x000fe20003800200 */
[----:B------:R-:W-:Y:S02]  /*16e0*/  PLOP3.LUT P0, PT, PT, PT, PT, 0x80, 0x8 ;  /* 0x000000000008781c */ /* 0x000fe40003f0f070 */
[----:B------:R-:W-:-:S13]  /*16f0*/  ISETP.GT.AND P1, PT, R6, 0xc, PT ;  /* 0x0000000c0600780c */ /* 0x000fda0003f24270 */
[----:B------:R-:W-:Y:S05]  /*1700*/  @!P1 BRA `(.L_x_129) ;  /* 0x0000000000889947 */ /* 0x000fea0003800000 */
[----:B------:R-:W0:Y:S01]  /*1710*/  LDC.64 R6, c[0x0][0x380] ;  /* 0x0000e000ff067b82 */ /* 0x000e220000000a00 */
[----:B------:R-:W-:Y:S01]  /*1720*/  PLOP3.LUT P0, PT, PT, PT, PT, 0x8, 0x80 ;  /* 0x000000000080781c */ /* 0x000fe20003f0e170 */
[----:B------:R-:W-:-:S12]  /*1730*/  VIADD R16, R2, 0xfffffff4 ;  /* 0xfffffff402107836 */ /* 0x000fd80000000000 */
.L_x_130:
[C---:B-1----:R-:W-:Y:S01]  /*1740*/  IADD3 R10, PT, PT, R4.reuse, 0x4, RZ ;  /* 0x00000004040a7810 */ /* 0x042fe20007ffe0ff */
[C---:B------:R-:W-:Y:S01]  /*1750*/  VIADD R14, R4.reuse, 0xc ;  /* 0x0000000c040e7836 */ /* 0x040fe20000000000 */
[C---:B------:R-:W-:Y:S01]  /*1760*/  IADD3 R12, PT, PT, R4.reuse, 0x8, RZ ;  /* 0x00000008040c7810 */ /* 0x040fe20007ffe0ff */
[----:B------:R-:W-:Y:S01]  /*1770*/  IMAD R9, R3, UR9, R4 ;  /* 0x0000000903097c24 */ /* 0x000fe2000f8e0204 */
[----:B------:R-:W-:Y:S01]  /*1780*/  IADD3 R5, PT, PT, R5, 0x10, RZ ;  /* 0x0000001005057810 */ /* 0x000fe20007ffe0ff */
[C---:B------:R-:W-:Y:S01]  /*1790*/  IMAD R11, R3.reuse, UR9, R10 ;  /* 0x00000009030b7c24 */ /* 0x040fe2000f8e020a */
[----:B------:R-:W-:Y:S01]  /*17a0*/  IADD3 R4, PT, PT, R4, 0x10, RZ ;  /* 0x0000001004047810 */ /* 0x000fe20007ffe0ff */
[----:B------:R-:W-:Y:S01]  /*17b0*/  IMAD R13, R3, UR9, R12 ;  /* 0x00000009030d7c24 */ /* 0x000fe2000f8e020c */
[----:B------:R-:W-:Y:S01]  /*17c0*/  ISETP.GE.AND P1, PT, R5, R16, PT ;  /* 0x000000100500720c */ /* 0x000fe20003f26270 */
[----:B------:R-:W-:Y:S02]  /*17d0*/  IMAD R15, R3, UR9, R14 ;  /* 0x00000009030f7c24 */ /* 0x000fe4000f8e020e */
[----:B0-----:R-:W-:-:S04]  /*17e0*/  IMAD.WIDE R8, R9, 0x8, R6 ;  /* 0x0000000809087825 */ /* 0x001fc800078e0206 */
[--C-:B------:R-:W-:Y:S01]  /*17f0*/  IMAD.WIDE R10, R11, 0x8, R6.reuse ;  /* 0x000000080b0a7825 */ /* 0x100fe200078e0206 */
[----:B------:R1:W-:Y:S03]  /*1800*/  STG.E.64 desc[UR10][R8.64], RZ ;  /* 0x000000ff08007986 */ /* 0x0003e6000c101b0a */
[--C-:B------:R-:W-:Y:S01]  /*1810*/  IMAD.WIDE R12, R13, 0x8, R6.reuse ;  /* 0x000000080d0c7825 */ /* 0x100fe200078e0206 */
[----:B------:R1:W-:Y:S03]  /*1820*/  STG.E.64 desc[UR10][R8.64+0x8], RZ ;  /* 0x000008ff08007986 */ /* 0x0003e6000c101b0a */
[----:B------:R-:W-:Y:S01]  /*1830*/  IMAD.WIDE R14, R15, 0x8, R6 ;  /* 0x000000080f0e7825 */ /* 0x000fe200078e0206 */
[----:B------:R1:W-:Y:S04]  /*1840*/  STG.E.64 desc[UR10][R8.64+0x10], RZ ;  /* 0x000010ff08007986 */ /* 0x0003e8000c101b0a */
        /* <DEDUP_REMOVED lines=13> */
[----:B------:R-:W-:Y:S05]  /*1920*/  @!P1 BRA `(.L_x_130) ;  /* 0xfffffffc00849947 */ /* 0x000fea000383ffff */
.L_x_129:
[----:B------:R-:W-:Y:S05]  /*1930*/  BSYNC.RECONVERGENT B2 ;  /* 0x0000000000027941 */ /* 0x000fea0003800200 */
.L_x_128:
[----:B------:R-:W-:Y:S01]  /*1940*/  IMAD.IADD R6, R2, 0x1, -R5 ;  /* 0x0000000102067824 */ /* 0x000fe200078e0a05 */
[----:B------:R-:W-:Y:S04]  /*1950*/  BSSY.RECONVERGENT B2, `(.L_x_131) ;  /* 0x0000014000027945 */ /* 0x000fe80003800200 */
[----:B------:R-:W-:-:S13]  /*1960*/  ISETP.GT.AND P1, PT, R6, 0x4, PT ;  /* 0x000000040600780c */ /* 0x000fda0003f24270 */
[----:B------:R-:W-:Y:S05]  /*1970*/  @!P1 BRA `(.L_x_132) ;  /* 0x0000000000449947 */ /* 0x000fea0003800000 */
[----:B-1----:R-:W0:Y:S01]  /*1980*/  LDC.64 R8, c[0x0][0x380] ;  /* 0x0000e000ff087b82 */ /* 0x002e220000000a00 */
[C---:B------:R-:W-:Y:S01]  /*1990*/  IADD3 R6, PT, PT, R4.reuse, 0x4, RZ ;  /* 0x0000000404067810 */ /* 0x040fe20007ffe0ff */
[----:B------:R-:W-:Y:S01]  /*19a0*/  IMAD R7, R3, UR9, R4 ;  /* 0x0000000903077c24 */ /* 0x000fe2000f8e0204 */
[----:B------:R-:W-:Y:S01]  /*19b0*/  PLOP3.LUT P0, PT, PT, PT, PT, 0x8, 0x80 ;  /* 0x000000000080781c */ /* 0x000fe20003f0e170 */
[----:B------:R-:W-:Y:S01]  /*19c0*/  VIADD R4, R4, 0x8 ;  /* 0x0000000804047836 */ /* 0x000fe20000000000 */
[----:B------:R-:W-:Y:S01]  /*19d0*/  IADD3 R5, PT, PT, R5, 0x8, RZ ;  /* 0x0000000805057810 */ /* 0x000fe20007ffe0ff */
[----:B------:R-:W-:Y:S02]  /*19e0*/  IMAD R11, R3, UR9, R6 ;  /* 0x00000009030b7c24 */ /* 0x000fe4000f8e0206 */
[----:B0-----:R-:W-:-:S04]  /*19f0*/  IMAD.WIDE R6, R7, 0x8, R8 ;  /* 0x0000000807067825 */ /* 0x001fc800078e0208 */
        /* <DEDUP_REMOVED lines=8> */
[----:B------:R0:W-:Y:S02]  /*1a80*/  STG.E.64 desc[UR10][R8.64+0x18], RZ ;  /* 0x000018ff08007986 */ /* 0x0001e4000c101b0a */
.L_x_132:
[----:B------:R-:W-:Y:S05]  /*1a90*/  BSYNC.RECONVERGENT B2 ;  /* 0x0000000000027941 */ /* 0x000fea0003800200 */
.L_x_131:
[----:B------:R-:W-:-:S13]  /*1aa0*/  ISETP.NE.OR P0, PT, R5, R2, P0 ;  /* 0x000000020500720c */ /* 0x000fda0000705670 */
[----:B------:R-:W-:Y:S05]  /*1ab0*/  @!P0 BREAK.RELIABLE B0 ;  /* 0x0000000000008942 */ /* 0x000fea0003800100 */
[----:B------:R-:W-:Y:S05]  /*1ac0*/  @!P0 BRA `(.L_x_125) ;  /* 0x0000000000308947 */ /* 0x000fea0003800000 */
.L_x_127:
[----:B------:R-:W-:Y:S05]  /*1ad0*/  BSYNC.RELIABLE B0 ;  /* 0x0000000000007941 */ /* 0x000fea0003800100 */
.L_x_126:
[----:B0-----:R-:W0:Y:S02]  /*1ae0*/  LDC.64 R6, c[0x0][0x380] ;  /* 0x0000e000ff067b82 */ /* 0x001e240000000a00 */
.L_x_133:
[----:B-1-3--:R-:W-:Y:S01]  /*1af0*/  IMAD R9, R3, UR9, R4 ;  /* 0x0000000903097c24 */ /* 0x00afe2000f8e0204 */
[----:B------:R-:W-:Y:S02]  /*1b00*/  IADD3 R5, PT, PT, R5, 0x4, RZ ;  /* 0x0000000405057810 */ /* 0x000fe40007ffe0ff */
[----:B------:R-:W-:Y:S01]  /*1b10*/  IADD3 R4, PT, PT, R4, 0x4, RZ ;  /* 0x0000000404047810 */ /* 0x000fe20007ffe0ff */
[----:B0-----:R-:W-:Y:S01]  /*1b20*/  IMAD.WIDE R8, R9, 0x8, R6 ;  /* 0x0000000809087825 */ /* 0x001fe200078e0206 */
[----:B------:R-:W-:-:S04]  /*1b30*/  ISETP.NE.AND P0, PT, R5, R2, PT ;  /* 0x000000020500720c */ /* 0x000fc80003f05270 */
[----:B------:R3:W-:Y:S04]  /*1b40*/  STG.E.64 desc[UR10][R8.64], RZ ;  /* 0x000000ff08007986 */ /* 0x0007e8000c101b0a */
[----:B------:R3:W-:Y:S04]  /*1b50*/  STG.E.64 desc[UR10][R8.64+0x8], RZ ;  /* 0x000008ff08007986 */ /* 0x0007e8000c101b0a */
[----:B------:R3:W-:Y:S04]  /*1b60*/  STG.E.64 desc[UR10][R8.64+0x10], RZ ;  /* 0x000010ff08007986 */ /* 0x0007e8000c101b0a */
[----:B------:R3:W-:Y:S01]  /*1b70*/  STG.E.64 desc[UR10][R8.64+0x18], RZ ;  /* 0x000018ff08007986 */ /* 0x0007e2000c101b0a */
[----:B------:R-:W-:Y:S05]  /*1b80*/  @P0 BRA `(.L_x_133) ;  /* 0xfffffffc00d80947 */ /* 0x000fea000383ffff */
.L_x_125:
[----:B------:R-:W-:Y:S05]  /*1b90*/  BSYNC.RECONVERGENT B1 ;  /* 0x0000000000017941 */ /* 0x000fea0003800200 */
.L_x_124:
[----:B------:R-:W-:Y:S05]  /*1ba0*/  WARPSYNC.ALL ;  /* 0x0000000000007948 */ /* 0x000fea0003800000 */
[----:B------:R-:W-:-:S13]  /*1bb0*/  ISETP.NE.AND P0, PT, R0, RZ, PT ;  /* 0x000000ff0000720c */ /* 0x000fda0003f05270 */
[----:B------:R-:W-:Y:S05]  /*1bc0*/  @!P0 EXIT ;  /* 0x000000000000894d */ /* 0x000fea0003800000 */
[----:B0-2---:R-:W0:Y:S01]  /*1bd0*/  LDC.64 R6, c[0x0][0x380] ;  /* 0x0000e000ff067b82 */ /* 0x005e220000000a00 */
[----:B------:R-:W-:-:S07]  /*1be0*/  IMAD.MOV.U32 R5, RZ, RZ, RZ ;  /* 0x000000ffff057224 */ /* 0x000fce00078e00ff */
.L_x_134:
[----:B-123--:R-:W-:Y:S01]  /*1bf0*/  IMAD R9, R3, UR9, R4 ;  /* 0x0000000903097c24 */ /* 0x00efe2000f8e0204 */
[----:B------:R-:W-:Y:S02]  /*1c00*/  IADD3 R5, PT, PT, R5, 0x1, RZ ;  /* 0x0000000105057810 */ /* 0x000fe40007ffe0ff */
[----:B------:R-:W-:Y:S01]  /*1c10*/  IADD3 R4, PT, PT, R4, 0x1, RZ ;  /* 0x0000000104047810 */ /* 0x000fe20007ffe0ff */
[----:B0-----:R-:W-:Y:S01]  /*1c20*/  IMAD.WIDE R8, R9, 0x8, R6 ;  /* 0x0000000809087825 */ /* 0x001fe200078e0206 */
[----:B------:R-:W-:-:S04]  /*1c30*/  ISETP.NE.AND P0, PT, R5, R0, PT ;  /* 0x000000000500720c */ /* 0x000fc80003f05270 */
[----:B------:R2:W-:Y:S09]  /*1c40*/  STG.E.64 desc[UR10][R8.64], RZ ;  /* 0x000000ff08007986 */ /* 0x0005f2000c101b0a */
[----:B------:R-:W-:Y:S05]  /*1c50*/  @P0 BRA `(.L_x_134) ;  /* 0xfffffffc00e40947 */ /* 0x000fea000383ffff */
[----:B------:R-:W-:Y:S05]  /*1c60*/  EXIT ;  /* 0x000000000000794d */ /* 0x000fea0003800000 */
.L_x_135:
        /* <DEDUP_REMOVED lines=9> */
.L_x_160:


//--------------------- .text._Z33kernel_compute_scatter_matrix_seqPdPKdS1_iii --------------------------
	.section	.text._Z33kernel_compute_scatter_matrix_seqPdPKdS1_iii,"ax",@progbits
	.align	128
.text._Z33kernel_compute_scatter_matrix_seqPdPKdS1_iii:
        .type           _Z33kernel_compute_scatter_matrix_seqPdPKdS1_iii,@function
        .size           _Z33kernel_compute_scatter_matrix_seqPdPKdS1_iii,(.L_x_161 - _Z33kernel_compute_scatter_matrix_seqPdPKdS1_iii)
        .other          _Z33kernel_compute_scatter_matrix_seqPdPKdS1_iii,@"STO_CUDA_ENTRY STV_DEFAULT"
_Z33kernel_compute_scatter_matrix_seqPdPKdS1_iii:
        /* <DEDUP_REMOVED lines=19> */
.L_x_141:
        /* <DEDUP_REMOVED lines=13> */
.L_x_138:
        /* <DEDUP_REMOVED lines=56> */
[----:B------:R-:W-:Y:S01]  /*0580*/  ISETP.NE.AND P0, PT, R24, RZ, PT ;  /* 0x000000ff1800720c */ /* 0x000fe20003f05270 */
[C---:B------:R-:W-:Y:S01]  /*0590*/  IMAD R23, R25.reuse, 0x8, R23 ;  /* 0x0000000819177824 */ /* 0x040fe200078e0217 */
[----:B------:R-:W-:Y:S01]  /*05a0*/  LEA R22, R25, R22, 0x3 ;  /* 0x0000001619167211 */ /* 0x000fe200078e18ff */
[----:B--2---:R-:W-:Y:S02]  /*05b0*/  DADD R28, -R8, R18 ;  /* 0x00000000081c7229 */ /* 0x004fe40000000112 */
[----:B---3--:R-:W-:-:S08]  /*05c0*/  DADD R20, -R10, R20 ;  /* 0x000000000a147229 */ /* 0x008fd00000000114 */
[----:B------:R-:W-:Y:S01]  /*05d0*/  DFMA R12, R28, R20, R16 ;  /* 0x000000141c0c722b */ /* 0x000fe20000000010 */
[----:B------:R-:W-:Y:S10]  /*05e0*/  @P0 BRA `(.L_x_138) ;  /* 0xfffffffc00040947 */ /* 0x000ff4000383ffff */
[----:B------:R-:W-:-:S07]  /*05f0*/  MOV R29, R3 ;  /* 0x00000003001d7202 */ /* 0x000fce0000000f00 */
.L_x_137:
        /* <DEDUP_REMOVED lines=39> */
.L_x_140:
        /* <DEDUP_REMOVED lines=33> */
.L_x_139:
[----:B------:R-:W0:Y:S01]  /*0a80*/  LDC.64 R14, c[0x0][0x398] ;  /* 0x0000e600ff0e7b82 */ /* 0x000e220000000a00 */
[----:B------:R-:W-:-:S07]  /*0a90*/  UIADD3 UR4, UPT, UPT, UR4, 0x1, URZ ;  /* 0x0000000104047890 */ /* 0x000fce000fffe0ff */
[----:B-----5:R-:W1:Y:S01]  /*0aa0*/  LDC.64 R8, c[0x0][0x380] ;  /* 0x0000e000ff087b82 */ /* 0x020e620000000a00 */
[----:B0-----:R-:W-:Y:S01]  /*0ab0*/  IMAD R11, R0, R15, R2 ;  /* 0x0000000f000b7224 */ /* 0x001fe200078e0202 */
[----:B------:R-:W-:-:S04]  /*0ac0*/  IADD3 R2, PT, PT, R2, 0x1, RZ ;  /* 0x0000000102027810 */ /* 0x000fc80007ffe0ff */
[----:B------:R-:W-:Y:S01]  /*0ad0*/  ISETP.GE.AND P0, PT, R2, R15, PT ;  /* 0x0000000f0200720c */ /* 0x000fe20003f06270 */
[----:B-1----:R-:W-:-:S03]  /*0ae0*/  IMAD.WIDE R8, R11, 0x8, R8 ;  /* 0x000000080b087825 */ /* 0x002fc600078e0208 */
[----:B------:R-:W-:Y:S02]  /*0af0*/  ISETP.LE.OR P0, PT, R14, UR4, P0 ;  /* 0x000000040e007c0c */ /* 0x000fe40008703670 */
[----:B------:R0:W-:Y:S11]  /*0b00*/  STG.E.64 desc[UR6][R8.64], R12 ;  /* 0x0000000c08007986 */ /* 0x0001f6000c101b06 */
[----:B------:R-:W-:Y:S05]  /*0b10*/  @P0 EXIT ;  /* 0x000000000000094d */ /* 0x000fea0003800000 */
[----:B------:R-:W-:Y:S05]  /*0b20*/  BRA `(.L_x_141) ;  /* 0xfffffff400807947 */ /* 0x000fea000383ffff */
.L_x_136:
[----:B------:R-:W-:Y:S01]  /*0b30*/  VIADD R3, R4, 0xffffffff ;  /* 0xffffffff04037836 */ /* 0x000fe20000000000 */
[----:B------:R-:W-:Y:S01]  /*0b40*/  LOP3.LUT R4, RZ, R2, RZ, 0x33, !PT ;  /* 0x00000002ff047212 */ /* 0x000fe200078e33ff */
[----:B------:R-:W-:Y:S03]  /*0b50*/  BSSY.RECONVERGENT B1, `(.L_x_142) ;  /* 0x0000058000017945 */ /* 0x000fe60003800200 */
[----:B------:R-:W-:-:S04]  /*0b60*/  VIADDMNMX.U32 R3, R4, R5, R3, PT ;  /* 0x0000000504037246 */ /* 0x000fc80003800003 */
[C---:B------:R-:W-:Y:S02]  /*0b70*/  ISETP.GE.U32.AND P0, PT, R3.reuse, 0x3, PT ;  /* 0x000000030300780c */ /* 0x040fe40003f06070 */
[----:B------:R-:W-:-:S04]  /*0b80*/  IADD3 R4, PT, PT, R3, 0x1, RZ ;  /* 0x0000000103047810 */ /* 0x000fc80007ffe0ff */
[----:B------:R-:W-:-:S07]  /*0b90*/  LOP3.LUT R3, R4, 0x3, RZ, 0xc0, !PT ;  /* 0x0000000304037812 */ /* 0x000fce00078ec0ff */
[----:B------:R-:W-:Y:S05]  /*0ba0*/  @!P0 BRA `(.L_x_143) ;  /* 0x0000000400488947 */ /* 0x000fea0003800000 */
        /* <DEDUP_REMOVED lines=11> */
[----:B------:R-:W-:Y:S02]  /*0c60*/  PLOP3.LUT P0, PT, PT, PT, PT, 0x8, 0x80 ;  /* 0x000000000080781c */ /* 0x000fe40003f0e170 */
[----:B------:R-:W-:-:S11]  /*0c70*/  IADD3 R18, PT, PT, R4, -0xc, RZ ;  /* 0xfffffff404127810 */ /* 0x000fd60007ffe0ff */
.L_x_148:
[C---:B------:R-:W-:Y:S01]  /*0c80*/  IADD3 R8, PT, PT, R2.reuse, 0x4, RZ ;  /* 0x0000000402087810 */ /* 0x040fe20007ffe0ff */
[C---:B-1----:R-:W-:Y:S01]  /*0c90*/  VIADD R12, R2.reuse, 0x8 ;  /* 0x00000008020c7836 */ /* 0x042fe20000000000 */
[----:B------:R-:W-:Y:S01]  /*0ca0*/  IADD3 R14, PT, PT, R2, 0xc, RZ ;  /* 0x0000000c020e7810 */ /* 0x000fe20007ffe0ff */
[CC--:B------:R-:W-:Y:S01]  /*0cb0*/  IMAD R11, R0.reuse, R5.reuse, R2 ;  /* 0x00000005000b7224 */ /* 0x0c0fe200078e0202 */
[----:B------:R-:W-:Y:S01]  /*0cc0*/  IADD3 R9, PT, PT, R9, 0x10, RZ ;  /* 0x0000001009097810 */ /* 0x000fe20007ffe0ff */
[-C--:B------:R-:W-:Y:S01]  /*0cd0*/  IMAD R13, R0, R5.reuse, R8 ;  /* 0x00000005000d7224 */ /* 0x080fe200078e0208 */
[----:B------:R-:W-:Y:S01]  /*0ce0*/  IADD3 R2, PT, PT, R2, 0x10, RZ ;  /* 0x0000001002027810 */ /* 0x000fe20007ffe0ff */
[CC--:B------:R-:W-:Y:S01]  /*0cf0*/  IMAD R15, R0.reuse, R5.reuse, R12 ;  /* 0x00000005000f7224 */ /* 0x0c0fe200078e020c */
[----:B------:R-:W-:Y:S01]  /*0d00*/  ISETP.GE.AND P1, PT, R9, R18, PT ;  /* 0x000000120900720c */ /* 0x000fe20003f26270 */
[----:B------:R-:W-:Y:S02]  /*0d10*/  IMAD R17, R0, R5, R14 ;  /* 0x0000000500117224 */ /* 0x000fe400078e020e */
        /* <DEDUP_REMOVED lines=21> */
.L_x_147:
[----:B------:R-:W-:Y:S05]  /*0e70*/  BSYNC.RECONVERGENT B2 ;  /* 0x0000000000027941 */ /* 0x000fea0003800200 */
.L_x_146:
[----:B------:R-:W-:Y:S01]  /*0e80*/  IADD3 R6, PT, PT, R4, -R9, RZ ;  /* 0x8000000904067210 */ /* 0x000fe20007ffe0ff */
[----:B------:R-:W-:Y:S03]  /*0e90*/  BSSY.RECONVERGENT B2, `(.L_x_149) ;  /* 0x0000014000027945 */ /* 0x000fe60003800200 */
[----:B------:R-:W-:-:S13]  /*0ea0*/  ISETP.GT.AND P1, PT, R6, 0x4, PT ;  /* 0x000000040600780c */ /* 0x000fda0003f24270 */
[----:B------:R-:W-:Y:S05]  /*0eb0*/  @!P1 BRA `(.L_x_150) ;  /* 0x0000000000449947 */ /* 0x000fea0003800000 */
[----:B-1----:R-:W0:Y:S01]  /*0ec0*/  LDC.64 R10, c[0x0][0x380] ;  /* 0x0000e000ff0a7b82 */ /* 0x002e220000000a00 */
[----:B------:R-:W-:Y:S01]  /*0ed0*/  IADD3 R6, PT, PT, R2, 0x4, RZ ;  /* 0x0000000402067810 */ /* 0x000fe20007ffe0ff */
[-C--:B------:R-:W-:Y:S01]  /*0ee0*/  IMAD R7, R0, R5.reuse, R2 ;  /* 0x0000000500077224 */ /* 0x080fe200078e0202 */
[----:B------:R-:W-:Y:S01]  /*0ef0*/  PLOP3.LUT P0, PT, PT, PT, PT, 0x8, 0x80 ;  /* 0x000000000080781c */ /* 0x000fe20003f0e170 */
[----:B------:R-:W-:Y:S01]  /*0f00*/  VIADD R9, R9, 0x8 ;  /* 0x0000000809097836 */ /* 0x000fe20000000000 */
[----:B------:R-:W-:Y:S01]  /*0f10*/  IADD3 R2, PT, PT, R2, 0x8, RZ ;  /* 0x0000000802027810 */ /* 0x000fe20007ffe0ff */
[----:B------:R-:W-:Y:S02]  /*0f20*/  IMAD R13, R0, R5, R6 ;  /* 0x00000005000d7224 */ /* 0x000fe400078e0206 */
        /* <DEDUP_REMOVED lines=10> */
.L_x_150:
[----:B------:R-:W-:Y:S05]  /*0fd0*/  BSYNC.RECONVERGENT B2 ;  /* 0x0000000000027941 */ /* 0x000fea0003800200 */
.L_x_149:
[----:B------:R-:W-:-:S13]  /*0fe0*/  ISETP.NE.OR P0, PT, R9, R4, P0 ;  /* 0x000000040900720c */ /* 0x000fda0000705670 */
[----:B------:R-:W-:Y:S05]  /*0ff0*/  @!P0 BREAK.RELIABLE B0 ;  /* 0x0000000000008942 */ /* 0x000fea0003800100 */
[----:B------:R-:W-:Y:S05]  /*1000*/  @!P0 BRA `(.L_x_143) ;  /* 0x0000000000308947 */ /* 0x000fea0003800000 */
.L_x_145:
[----:B------:R-:W-:Y:S05]  /*1010*/  BSYNC.RELIABLE B0 ;  /* 0x0000000000007941 */ /* 0x000fea0003800100 */
.L_x_144:
[----:B0-----:R-:W0:Y:S02]  /*1020*/  LDC.64 R6, c[0x0][0x380] ;  /* 0x0000e000ff067b82 */ /* 0x001e240000000a00 */
.L_x_151:
[----:B-12---:R-:W-:Y:S01]  /*1030*/  IMAD R11, R0, R5, R2 ;  /* 0x00000005000b7224 */ /* 0x006fe200078e0202 */
        /* <DEDUP_REMOVED lines=9> */
.L_x_143:
[----:B------:R-:W-:Y:S05]  /*10d0*/  BSYNC.RECONVERGENT B1 ;  /* 0x0000000000017941 */ /* 0x000fea0003800200 */
.L_x_142:
[----:B------:R-:W-:Y:S05]  /*10e0*/  WARPSYNC.ALL ;  /* 0x0000000000007948 */ /* 0x000fea0003800000 */
[----:B------:R-:W-:-:S13]  /*10f0*/  ISETP.NE.AND P0, PT, R3, RZ, PT ;  /* 0x000000ff0300720c */ /* 0x000fda0003f05270 */
[----:B------:R-:W-:Y:S05]  /*1100*/  @!P0 EXIT ;  /* 0x000000000000894d */ /* 0x000fea0003800000 */
[----:B0-----:R-:W0:Y:S01]  /*1110*/  LDC.64 R6, c[0x0][0x380] ;  /* 0x0000e000ff067b82 */ /* 0x001e220000000a00 */
[----:B------:R-:W-:-:S07]  /*1120*/  HFMA2 R4, -RZ, RZ, 0, 0 ;  /* 0x00000000ff047431 */ /* 0x000fce00000001ff */
.L_x_152:
[----:B---3--:R-:W-:Y:S01]  /*1130*/  IMAD R9, R0, R5, R2 ;  /* 0x0000000500097224 */ /* 0x008fe200078e0202 */
[----:B------:R-:W-:Y:S02]  /*1140*/  IADD3 R4, PT, PT, R4, 0x1, RZ ;  /* 0x0000000104047810 */ /* 0x000fe40007ffe0ff */
[----:B------:R-:W-:Y:S01]  /*1150*/  IADD3 R2, PT, PT, R2, 0x1, RZ ;  /* 0x0000000102027810 */ /* 0x000fe20007ffe0ff */
[----:B0-----:R-:W-:Y:S01]  /*1160*/  IMAD.WIDE R8, R9, 0x8, R6 ;  /* 0x0000000809087825 */ /* 0x001fe200078e0206 */
[----:B------:R-:W-:-:S04]  /*1170*/  ISETP.NE.AND P0, PT, R4, R3, PT ;  /* 0x000000030400720c */ /* 0x000fc80003f05270 */
[----:B------:R3:W-:Y:S09]  /*1180*/  STG.E.64 desc[UR6][R8.64], RZ ;  /* 0x000000ff08007986 */ /* 0x0007f2000c101b06 */
[----:B------:R-:W-:Y:S05]  /*1190*/  @P0 BRA `(.L_x_152) ;  /* 0xfffffffc00e40947 */ /* 0x000fea000383ffff */
[----:B------:R-:W-:Y:S05]  /*11a0*/  EXIT ;  /* 0x000000000000794d */ /* 0x000fea0003800000 */
.L_x_153:
        /* <DEDUP_REMOVED lines=13> */
.L_x_161:


//--------------------- .nv.shared._Z62kernel_compute_scatter_matrix_interleve_col_maj_memory_sharingPdPKdS1_iii --------------------------
	.section	.nv.shared._Z62kernel_compute_scatter_matrix_interleve_col_maj_memory_sharingPdPKdS1_iii,"aw",@nobits
	.sectionflags	@""
	.align	16
	.zero		1024


//--------------------- .nv.shared.reserved.0     --------------------------
	.section	.nv.shared.reserved.0,"aw",@nobits
	.weak		__nv_reservedSMEM_offset_0_alias
	.size		__nv_reservedSMEM_offset_0_alias, 0, 64
	.other		__nv_reservedSMEM_offset_0_alias,@"STO_CUDA_RESERVED_SHARED STV_DEFAULT"
__nv_reservedSMEM_offset_0_alias:
	.zero		0
	.zero		64


//--------------------- .nv.shared._Z47kernel_compute_scatter_matrix_interleve_col_majPdPKdS1_iii --------------------------
	.section	.nv.shared._Z47kernel_compute_scatter_matrix_interleve_col_majPdPKdS1_iii,"aw",@nobits
	.sectionflags	@""
	.align	16
	.zero		1024


//--------------------- .nv.shared._Z56kernel_compute_scatter_matrix_seq_col_maj_memory_sharingPdPKdS1_iii --------------------------
	.section	.nv.shared._Z56kernel_compute_scatter_matrix_seq_col_maj_memory_sharingPdPKdS1_iii,"aw",@nobits
	.sectionflags	@""
	.align	16
	.zero		1024


//--------------------- .nv.shared._Z41kernel_compute_scatter_matrix_seq_col_majPdPKdS1_iii --------------------------
	.section	.nv.shared._Z41kernel_compute_scatter_matrix_seq_col_majPdPKdS1_iii,"aw",@nobits
	.sectionflags	@""
	.align	16
	.zero		1024


//--------------------- .nv.shared._Z54kernel_compute_scatter_matrix_interleve_memory_sharingPdPKdS1_iii --------------------------
	.section	.nv.shared._Z54kernel_compute_scatter_matrix_interleve_memory_sharingPdPKdS1_iii,"aw",@nobits
	.sectionflags	@""
	.align	16
	.zero		1024


//--------------------- .nv.shared._Z39kernel_compute_scatter_matrix_interlevePdPKdS1_iii --------------------------
	.section	.nv.shared._Z39kernel_compute_scatter_matrix_interlevePdPKdS1_iii,"aw",@nobits
	.sectionflags	@""
	.align	16
	.zero		1024


//--------------------- .nv.shared._Z48kernel_compute_scatter_matrix_seq_memory_sharingPdPKdS1_iii --------------------------
	.section	.nv.shared._Z48kernel_compute_scatter_matrix_seq_memory_sharingPdPKdS1_iii,"aw",@nobits
	.sectionflags	@""
	.align	16
	.zero		1024


//--------------------- .nv.shared._Z33kernel_compute_scatter_matrix_seqPdPKdS1_iii --------------------------
	.section	.nv.shared._Z33kernel_compute_scatter_matrix_seqPdPKdS1_iii,"aw",@nobits
	.sectionflags	@""
	.align	16
	.zero		1024


//--------------------- .nv.constant0._Z62kernel_compute_scatter_matrix_interleve_col_maj_memory_sharingPdPKdS1_iii --------------------------
	.section	.nv.constant0._Z62kernel_compute_scatter_matrix_interleve_col_maj_memory_sharingPdPKdS1_iii,"a",@progbits
	.sectionflags	@""
	.align	4
.nv.constant0._Z62kernel_compute_scatter_matrix_interleve_col_maj_memory_sharingPdPKdS1_iii:
	.zero		932


//--------------------- .nv.constant0._Z47kernel_compute_scatter_matrix_interleve_col_majPdPKdS1_iii --------------------------
	.section	.nv.constant0._Z47kernel_compute_scatter_matrix_interleve_col_majPdPKdS1_iii,"a",@progbits
	.sectionflags	@""
	.align	4
.nv.constant0._Z47kernel_compute_scatter_matrix_interleve_col_majPdPKdS1_iii:
	.zero		932


//--------------------- .nv.constant0._Z56kernel_compute_scatter_matrix_seq_col_maj_memory_sharingPdPKdS1_iii --------------------------
	.section	.nv.constant0._Z56kernel_compute_scatter_matrix_seq_col_maj_memory_sharingPdPKdS1_iii,"a",@progbits
	.sectionflags	@""
	.align	4
.nv.constant0._Z56kernel_compute_scatter_matrix_seq_col_maj_memory_sharingPdPKdS1_iii:
	.zero		932


//--------------------- .nv.constant0._Z41kernel_compute_scatter_matrix_seq_col_majPdPKdS1_iii --------------------------
	.section	.nv.constant0._Z41kernel_compute_scatter_matrix_seq_col_majPdPKdS1_iii,"a",@progbits
	.sectionflags	@""
	.align	4
.nv.constant0._Z41kernel_compute_scatter_matrix_seq_col_majPdPKdS1_iii:
	.zero		932


//--------------------- .nv.constant0._Z54kernel_compute_scatter_matrix_interleve_memory_sharingPdPKdS1_iii --------------------------
	.section	.nv.constant0._Z54kernel_compute_scatter_matrix_interleve_memory_sharingPdPKdS1_iii,"a",@progbits
	.sectionflags	@""
	.align	4
.nv.constant0._Z54kernel_compute_scatter_matrix_interleve_memory_sharingPdPKdS1_iii:
	.zero		932


//--------------------- .nv.constant0._Z39kernel_compute_scatter_matrix_interlevePdPKdS1_iii --------------------------
	.section	.nv.constant0._Z39kernel_compute_scatter_matrix_interlevePdPKdS1_iii,"a",@progbits
	.sectionflags	@""
	.align	4
.nv.constant0._Z39kernel_compute_scatter_matrix_interlevePdPKdS1_iii:
	.zero		932


//--------------------- .nv.constant0._Z48kernel_compute_scatter_matrix_seq_memory_sharingPdPKdS1_iii --------------------------
	.section	.nv.constant0._Z48kernel_compute_scatter_matrix_seq_memory_sharingPdPKdS1_iii,"a",@progbits
	.sectionflags	@""
	.align	4
.nv.constant0._Z48kernel_compute_scatter_matrix_seq_memory_sharingPdPKdS1_iii:
	.zero		932


//--------------------- .nv.constant0._Z33kernel_compute_scatter_matrix_seqPdPKdS1_iii --------------------------
	.section	.nv.constant0._Z33kernel_compute_scatter_matrix_seqPdPKdS1_iii,"a",@progbits
	.sectionflags	@""
	.align	4
.nv.constant0._Z33kernel_compute_scatter_matrix_seqPdPKdS1_iii:
	.zero		932


//--------------------- SYMBOLS --------------------------

	.type		.nv.reservedSmem.offset0,@object
	.size		.nv.reservedSmem.offset0,0x4
	.type		.nv.reservedSmem.cap,@object
	.size		.nv.reservedSmem.cap,0x4
